//
// Generated by NVIDIA NVVM Compiler
//
// Compiler Build ID: CL-36424714
// Cuda compilation tools, release 13.0, V13.0.88
// Based on NVVM 20.0.0
//

.version 9.0
.target sm_100
.address_size 64

	// .globl	_Z8g_matmulPfS_S_iiiii
.extern .shared .align 16 .b8 shared_mem[];

.visible .entry _Z8g_matmulPfS_S_iiiii(
	.param .u64 .ptr .align 1 _Z8g_matmulPfS_S_iiiii_param_0,
	.param .u64 .ptr .align 1 _Z8g_matmulPfS_S_iiiii_param_1,
	.param .u64 .ptr .align 1 _Z8g_matmulPfS_S_iiiii_param_2,
	.param .u32 _Z8g_matmulPfS_S_iiiii_param_3,
	.param .u32 _Z8g_matmulPfS_S_iiiii_param_4,
	.param .u32 _Z8g_matmulPfS_S_iiiii_param_5,
	.param .u32 _Z8g_matmulPfS_S_iiiii_param_6,
	.param .u32 _Z8g_matmulPfS_S_iiiii_param_7
)
{
	.reg .pred 	%p<13>;
	.reg .b32 	%r<46>;
	.reg .b32 	%f<68>;
	.reg .b64 	%rd<40>;

	ld.param.u64 	%rd5, [_Z8g_matmulPfS_S_iiiii_param_0];
	ld.param.u64 	%rd6, [_Z8g_matmulPfS_S_iiiii_param_1];
	ld.param.u64 	%rd4, [_Z8g_matmulPfS_S_iiiii_param_2];
	ld.param.u32 	%r22, [_Z8g_matmulPfS_S_iiiii_param_3];
	ld.param.u32 	%r20, [_Z8g_matmulPfS_S_iiiii_param_4];
	ld.param.u32 	%r23, [_Z8g_matmulPfS_S_iiiii_param_5];
	cvta.to.global.u64 	%rd1, %rd6;
	cvta.to.global.u64 	%rd2, %rd5;
	mov.u32 	%r24, %ntid.x;
	mov.u32 	%r25, %ctaid.x;
	mov.u32 	%r26, %tid.x;
	mad.lo.s32 	%r1, %r24, %r25, %r26;
	mov.u32 	%r27, %ntid.y;
	mov.u32 	%r28, %ctaid.y;
	mov.u32 	%r29, %tid.y;
	mad.lo.s32 	%r30, %r27, %r28, %r29;
	setp.ge.s32 	%p1, %r1, %r22;
	setp.ge.s32 	%p2, %r30, %r23;
	or.pred  	%p3, %p1, %p2;
	@%p3 bra 	$L__BB0_14;
	setp.lt.s32 	%p4, %r20, 1;
	mov.f32 	%f67, 0f00000000;
	@%p4 bra 	$L__BB0_13;
	mul.lo.s32 	%r3, %r20, %r1;
	and.b32  	%r4, %r20, 7;
	setp.lt.u32 	%p5, %r20, 8;
	mov.f32 	%f67, 0f00000000;
	mov.b32 	%r44, 0;
	@%p5 bra 	$L__BB0_5;
	and.b32  	%r44, %r20, 2147483640;
	neg.s32 	%r42, %r44;
	shl.b32 	%r7, %r23, 3;
	add.s64 	%rd3, %rd2, 16;
	mov.f32 	%f67, 0f00000000;
	mul.wide.s32 	%rd11, %r23, 4;
	mov.u32 	%r40, %r3;
	mov.u32 	%r41, %r30;
$L__BB0_4:
	.pragma "nounroll";
	mul.wide.s32 	%rd7, %r40, 4;
	add.s64 	%rd8, %rd3, %rd7;
	ld.global.f32 	%f17, [%rd8+-16];
	mul.wide.s32 	%rd9, %r41, 4;
	add.s64 	%rd10, %rd1, %rd9;
	ld.global.f32 	%f18, [%rd10];
	fma.rn.f32 	%f19, %f17, %f18, %f67;
	ld.global.f32 	%f20, [%rd8+-12];
	add.s64 	%rd12, %rd10, %rd11;
	ld.global.f32 	%f21, [%rd12];
	fma.rn.f32 	%f22, %f20, %f21, %f19;
	ld.global.f32 	%f23, [%rd8+-8];
	add.s64 	%rd13, %rd12, %rd11;
	ld.global.f32 	%f24, [%rd13];
	fma.rn.f32 	%f25, %f23, %f24, %f22;
	ld.global.f32 	%f26, [%rd8+-4];
	add.s64 	%rd14, %rd13, %rd11;
	ld.global.f32 	%f27, [%rd14];
	fma.rn.f32 	%f28, %f26, %f27, %f25;
	ld.global.f32 	%f29, [%rd8];
	add.s64 	%rd15, %rd14, %rd11;
	ld.global.f32 	%f30, [%rd15];
	fma.rn.f32 	%f31, %f29, %f30, %f28;
	ld.global.f32 	%f32, [%rd8+4];
	add.s64 	%rd16, %rd15, %rd11;
	ld.global.f32 	%f33, [%rd16];
	fma.rn.f32 	%f34, %f32, %f33, %f31;
	ld.global.f32 	%f35, [%rd8+8];
	add.s64 	%rd17, %rd16, %rd11;
	ld.global.f32 	%f36, [%rd17];
	fma.rn.f32 	%f37, %f35, %f36, %f34;
	ld.global.f32 	%f38, [%rd8+12];
	add.s64 	%rd18, %rd17, %rd11;
	ld.global.f32 	%f39, [%rd18];
	fma.rn.f32 	%f67, %f38, %f39, %f37;
	add.s32 	%r42, %r42, 8;
	add.s32 	%r41, %r41, %r7;
	add.s32 	%r40, %r40, 8;
	setp.ne.s32 	%p6, %r42, 0;
	@%p6 bra 	$L__BB0_4;
$L__BB0_5:
	setp.eq.s32 	%p7, %r4, 0;
	@%p7 bra 	$L__BB0_13;
	and.b32  	%r15, %r20, 3;
	setp.lt.u32 	%p8, %r4, 4;
	@%p8 bra 	$L__BB0_8;
	add.s32 	%r32, %r44, %r3;
	mul.wide.s32 	%rd19, %r32, 4;
	add.s64 	%rd20, %rd2, %rd19;
	ld.global.f32 	%f41, [%rd20];
	mad.lo.s32 	%r33, %r44, %r23, %r30;
	mul.wide.s32 	%rd21, %r33, 4;
	add.s64 	%rd22, %rd1, %rd21;
	ld.global.f32 	%f42, [%rd22];
	fma.rn.f32 	%f43, %f41, %f42, %f67;
	ld.global.f32 	%f44, [%rd20+4];
	mul.wide.s32 	%rd23, %r23, 4;
	add.s64 	%rd24, %rd22, %rd23;
	ld.global.f32 	%f45, [%rd24];
	fma.rn.f32 	%f46, %f44, %f45, %f43;
	ld.global.f32 	%f47, [%rd20+8];
	add.s64 	%rd25, %rd24, %rd23;
	ld.global.f32 	%f48, [%rd25];
	fma.rn.f32 	%f49, %f47, %f48, %f46;
	ld.global.f32 	%f50, [%rd20+12];
	add.s64 	%rd26, %rd25, %rd23;
	ld.global.f32 	%f51, [%rd26];
	fma.rn.f32 	%f67, %f50, %f51, %f49;
	add.s32 	%r44, %r44, 4;
$L__BB0_8:
	setp.eq.s32 	%p9, %r15, 0;
	@%p9 bra 	$L__BB0_13;
	setp.eq.s32 	%p10, %r15, 1;
	@%p10 bra 	$L__BB0_11;
	add.s32 	%r34, %r44, %r3;
	mul.wide.s32 	%rd27, %r34, 4;
	add.s64 	%rd28, %rd2, %rd27;
	ld.global.f32 	%f53, [%rd28];
	mad.lo.s32 	%r35, %r44, %r23, %r30;
	mul.wide.s32 	%rd29, %r35, 4;
	add.s64 	%rd30, %rd1, %rd29;
	ld.global.f32 	%f54, [%rd30];
	fma.rn.f32 	%f55, %f53, %f54, %f67;
	ld.global.f32 	%f56, [%rd28+4];
	mul.wide.s32 	%rd31, %r23, 4;
	add.s64 	%rd32, %rd30, %rd31;
	ld.global.f32 	%f57, [%rd32];
	fma.rn.f32 	%f67, %f56, %f57, %f55;
	add.s32 	%r44, %r44, 2;
$L__BB0_11:
	and.b32  	%r36, %r20, 1;
	setp.eq.b32 	%p11, %r36, 1;
	not.pred 	%p12, %p11;
	@%p12 bra 	$L__BB0_13;
	add.s32 	%r37, %r44, %r3;
	mul.wide.s32 	%rd33, %r37, 4;
	add.s64 	%rd34, %rd2, %rd33;
	ld.global.f32 	%f58, [%rd34];
	mad.lo.s32 	%r38, %r44, %r23, %r30;
	mul.wide.s32 	%rd35, %r38, 4;
	add.s64 	%rd36, %rd1, %rd35;
	ld.global.f32 	%f59, [%rd36];
	fma.rn.f32 	%f67, %f58, %f59, %f67;
$L__BB0_13:
	mad.lo.s32 	%r39, %r23, %r1, %r30;
	cvta.to.global.u64 	%rd37, %rd4;
	mul.wide.s32 	%rd38, %r39, 4;
	add.s64 	%rd39, %rd37, %rd38;
	st.global.f32 	[%rd39], %f67;
$L__BB0_14:
	ret;

}
	// .globl	_Z14g_matmul_tiledPfS_S_iiiii
.visible .entry _Z14g_matmul_tiledPfS_S_iiiii(
	.param .u64 .ptr .align 1 _Z14g_matmul_tiledPfS_S_iiiii_param_0,
	.param .u64 .ptr .align 1 _Z14g_matmul_tiledPfS_S_iiiii_param_1,
	.param .u64 .ptr .align 1 _Z14g_matmul_tiledPfS_S_iiiii_param_2,
	.param .u32 _Z14g_matmul_tiledPfS_S_iiiii_param_3,
	.param .u32 _Z14g_matmul_tiledPfS_S_iiiii_param_4,
	.param .u32 _Z14g_matmul_tiledPfS_S_iiiii_param_5,
	.param .u32 _Z14g_matmul_tiledPfS_S_iiiii_param_6,
	.param .u32 _Z14g_matmul_tiledPfS_S_iiiii_param_7
)
{
	.reg .pred 	%p<20>;
	.reg .b32 	%r<106>;
	.reg .b32 	%f<79>;
	.reg .b64 	%rd<16>;

	ld.param.u32 	%r33, [_Z14g_matmul_tiledPfS_S_iiiii_param_3];
	ld.param.u32 	%r34, [_Z14g_matmul_tiledPfS_S_iiiii_param_4];
	ld.param.u32 	%r35, [_Z14g_matmul_tiledPfS_S_iiiii_param_5];
	ld.param.u32 	%r36, [_Z14g_matmul_tiledPfS_S_iiiii_param_6];
	ld.param.u32 	%r37, [_Z14g_matmul_tiledPfS_S_iiiii_param_7];
	add.s32 	%r1, %r37, %r36;
	mov.u32 	%r38, %ntid.x;
	mov.u32 	%r39, %ctaid.x;
	mov.u32 	%r2, %tid.x;
	mad.lo.s32 	%r3, %r38, %r39, %r2;
	mov.u32 	%r40, %ntid.y;
	mov.u32 	%r41, %ctaid.y;
	mov.u32 	%r4, %tid.y;
	mad.lo.s32 	%r5, %r40, %r41, %r4;
	add.s32 	%r42, %r34, %r36;
	add.s32 	%r43, %r42, -1;
	div.s32 	%r6, %r43, %r36;
	setp.lt.s32 	%p1, %r6, 1;
	mov.f32 	%f77, 0f00000000;
	@%p1 bra 	$L__BB1_19;
	ld.param.u64 	%rd14, [_Z14g_matmul_tiledPfS_S_iiiii_param_1];
	mul.lo.s32 	%r45, %r1, %r36;
	shl.b32 	%r46, %r45, 2;
	mov.u32 	%r47, shared_mem;
	add.s32 	%r7, %r47, %r46;
	mul.lo.s32 	%r8, %r1, %r2;
	mul.lo.s32 	%r9, %r34, %r3;
	and.b32  	%r10, %r36, 7;
	and.b32  	%r11, %r36, 3;
	and.b32  	%r12, %r36, 2147483640;
	and.b32  	%r13, %r36, 1;
	neg.s32 	%r14, %r12;
	shl.b32 	%r48, %r4, 2;
	add.s32 	%r49, %r46, %r48;
	add.s32 	%r15, %r47, %r49;
	shl.b32 	%r16, %r1, 2;
	cvta.to.global.u64 	%rd1, %rd14;
	mov.f32 	%f77, 0f00000000;
	mov.b32 	%r99, 0;
$L__BB1_2:
	setp.ge.s32 	%p2, %r3, %r33;
	mul.lo.s32 	%r50, %r99, %r36;
	add.s32 	%r18, %r50, %r4;
	add.s32 	%r19, %r50, %r2;
	setp.ge.s32 	%p3, %r18, %r34;
	mov.f32 	%f68, 0f00000000;
	or.pred  	%p4, %p2, %p3;
	@%p4 bra 	$L__BB1_4;
	ld.param.u64 	%rd13, [_Z14g_matmul_tiledPfS_S_iiiii_param_0];
	add.s32 	%r51, %r18, %r9;
	cvta.to.global.u64 	%rd5, %rd13;
	mul.wide.s32 	%rd6, %r51, 4;
	add.s64 	%rd7, %rd5, %rd6;
	ld.global.f32 	%f68, [%rd7];
$L__BB1_4:
	setp.ge.s32 	%p5, %r5, %r35;
	add.s32 	%r52, %r8, %r4;
	shl.b32 	%r53, %r52, 2;
	add.s32 	%r55, %r47, %r53;
	st.shared.f32 	[%r55], %f68;
	setp.ge.s32 	%p6, %r19, %r34;
	mov.f32 	%f69, 0f00000000;
	or.pred  	%p7, %p6, %p5;
	@%p7 bra 	$L__BB1_6;
	mad.lo.s32 	%r56, %r19, %r35, %r5;
	mul.wide.s32 	%rd8, %r56, 4;
	add.s64 	%rd9, %rd1, %rd8;
	ld.global.f32 	%f69, [%rd9];
$L__BB1_6:
	setp.lt.s32 	%p8, %r36, 1;
	add.s32 	%r59, %r7, %r53;
	st.shared.f32 	[%r59], %f69;
	bar.sync 	0;
	@%p8 bra 	$L__BB1_18;
	setp.lt.u32 	%p9, %r36, 8;
	mov.b32 	%r104, 0;
	@%p9 bra 	$L__BB1_10;
	shl.b32 	%r61, %r8, 2;
	add.s32 	%r63, %r61, %r47;
	add.s32 	%r100, %r63, 16;
	mov.u32 	%r101, %r15;
	mov.u32 	%r102, %r14;
$L__BB1_9:
	.pragma "nounroll";
	ld.shared.f32 	%f24, [%r100+-16];
	ld.shared.f32 	%f25, [%r101];
	fma.rn.f32 	%f26, %f24, %f25, %f77;
	ld.shared.f32 	%f27, [%r100+-12];
	add.s32 	%r64, %r101, %r16;
	ld.shared.f32 	%f28, [%r64];
	fma.rn.f32 	%f29, %f27, %f28, %f26;
	ld.shared.f32 	%f30, [%r100+-8];
	add.s32 	%r65, %r64, %r16;
	ld.shared.f32 	%f31, [%r65];
	fma.rn.f32 	%f32, %f30, %f31, %f29;
	ld.shared.f32 	%f33, [%r100+-4];
	add.s32 	%r66, %r65, %r16;
	ld.shared.f32 	%f34, [%r66];
	fma.rn.f32 	%f35, %f33, %f34, %f32;
	ld.shared.f32 	%f36, [%r100];
	add.s32 	%r67, %r66, %r16;
	ld.shared.f32 	%f37, [%r67];
	fma.rn.f32 	%f38, %f36, %f37, %f35;
	ld.shared.f32 	%f39, [%r100+4];
	add.s32 	%r68, %r67, %r16;
	ld.shared.f32 	%f40, [%r68];
	fma.rn.f32 	%f41, %f39, %f40, %f38;
	ld.shared.f32 	%f42, [%r100+8];
	add.s32 	%r69, %r68, %r16;
	ld.shared.f32 	%f43, [%r69];
	fma.rn.f32 	%f44, %f42, %f43, %f41;
	ld.shared.f32 	%f45, [%r100+12];
	add.s32 	%r70, %r69, %r16;
	ld.shared.f32 	%f46, [%r70];
	fma.rn.f32 	%f77, %f45, %f46, %f44;
	add.s32 	%r102, %r102, 8;
	shl.b32 	%r71, %r1, 5;
	add.s32 	%r101, %r101, %r71;
	add.s32 	%r100, %r100, 32;
	setp.ne.s32 	%p10, %r102, 0;
	mov.u32 	%r104, %r12;
	@%p10 bra 	$L__BB1_9;
$L__BB1_10:
	setp.eq.s32 	%p11, %r10, 0;
	@%p11 bra 	$L__BB1_18;
	add.s32 	%r72, %r10, -1;
	setp.lt.u32 	%p12, %r72, 3;
	@%p12 bra 	$L__BB1_13;
	add.s32 	%r73, %r104, %r8;
	shl.b32 	%r74, %r73, 2;
	add.s32 	%r76, %r47, %r74;
	ld.shared.f32 	%f48, [%r76];
	mad.lo.s32 	%r77, %r104, %r1, %r4;
	shl.b32 	%r78, %r77, 2;
	add.s32 	%r79, %r7, %r78;
	ld.shared.f32 	%f49, [%r79];
	fma.rn.f32 	%f50, %f48, %f49, %f77;
	ld.shared.f32 	%f51, [%r76+4];
	add.s32 	%r80, %r79, %r16;
	ld.shared.f32 	%f52, [%r80];
	fma.rn.f32 	%f53, %f51, %f52, %f50;
	ld.shared.f32 	%f54, [%r76+8];
	add.s32 	%r81, %r80, %r16;
	ld.shared.f32 	%f55, [%r81];
	fma.rn.f32 	%f56, %f54, %f55, %f53;
	ld.shared.f32 	%f57, [%r76+12];
	add.s32 	%r82, %r81, %r16;
	ld.shared.f32 	%f58, [%r82];
	fma.rn.f32 	%f77, %f57, %f58, %f56;
	add.s32 	%r104, %r104, 4;
$L__BB1_13:
	setp.eq.s32 	%p13, %r11, 0;
	@%p13 bra 	$L__BB1_18;
	setp.eq.s32 	%p14, %r11, 1;
	@%p14 bra 	$L__BB1_16;
	add.s32 	%r83, %r104, %r8;
	shl.b32 	%r84, %r83, 2;
	add.s32 	%r86, %r47, %r84;
	ld.shared.f32 	%f60, [%r86];
	mad.lo.s32 	%r87, %r104, %r1, %r4;
	shl.b32 	%r88, %r87, 2;
	add.s32 	%r89, %r7, %r88;
	ld.shared.f32 	%f61, [%r89];
	fma.rn.f32 	%f62, %f60, %f61, %f77;
	ld.shared.f32 	%f63, [%r86+4];
	add.s32 	%r90, %r89, %r16;
	ld.shared.f32 	%f64, [%r90];
	fma.rn.f32 	%f77, %f63, %f64, %f62;
	add.s32 	%r104, %r104, 2;
$L__BB1_16:
	setp.eq.s32 	%p15, %r13, 0;
	@%p15 bra 	$L__BB1_18;
	add.s32 	%r91, %r104, %r8;
	shl.b32 	%r92, %r91, 2;
	add.s32 	%r94, %r47, %r92;
	ld.shared.f32 	%f65, [%r94];
	mad.lo.s32 	%r95, %r104, %r1, %r4;
	shl.b32 	%r96, %r95, 2;
	add.s32 	%r97, %r7, %r96;
	ld.shared.f32 	%f66, [%r97];
	fma.rn.f32 	%f77, %f65, %f66, %f77;
$L__BB1_18:
	bar.sync 	0;
	add.s32 	%r99, %r99, 1;
	setp.ne.s32 	%p16, %r99, %r6;
	@%p16 bra 	$L__BB1_2;
$L__BB1_19:
	setp.ge.s32 	%p17, %r3, %r33;
	setp.ge.s32 	%p18, %r5, %r35;
	or.pred  	%p19, %p17, %p18;
	@%p19 bra 	$L__BB1_21;
	ld.param.u64 	%rd15, [_Z14g_matmul_tiledPfS_S_iiiii_param_2];
	mad.lo.s32 	%r98, %r35, %r3, %r5;
	cvta.to.global.u64 	%rd10, %rd15;
	mul.wide.s32 	%rd11, %r98, 4;
	add.s64 	%rd12, %rd10, %rd11;
	st.global.f32 	[%rd12], %f77;
$L__BB1_21:
	ret;

}


// ===== COMPILED SASS (sm_100) =====

	.target	sm_100

	.elftype	@"ET_EXEC"


//--------------------- .note.nv.tkinfo           --------------------------
	.section	.note.nv.tkinfo,"",@"SHT_NOTE"
	.sectionflags	@"SHF_NOTE_NV_TKINFO"
	.tkinfo
        /*0018*/ 	.word	0x00000002
        /*0030*/ 	.string	""
        /*0030*/ 	.string	"ptxas"
        /*0030*/ 	.string	"Cuda compilation tools, release 13.0, V13.0.88"
        /*0030*/ 	.string	"Build cuda_13.0.r13.0/compiler.36424714_0"
        /*0030*/ 	.string	"-arch sm_100 -m 64 "



//--------------------- .note.nv.cuinfo           --------------------------
	.section	.note.nv.cuinfo,"",@"SHT_NOTE"
	.sectionflags	@"SHF_NOTE_NV_CUINFO"
        /*0018*/ 	.short	0x0002
        /*001a*/ 	.short	0x0064
        /*001c*/ 	.short	0x0082
	.zero		2


//--------------------- .nv.info                  --------------------------
	.section	.nv.info,"",@"SHT_CUDA_INFO"
	.align	4


	//----- nvinfo : EIATTR_REGCOUNT
	.align		4
        /*0000*/ 	.byte	0x04, 0x2f
        /*0002*/ 	.short	(.L_1 - .L_0)
	.align		4
.L_0:
        /*0004*/ 	.word	index@(_Z8g_matmulPfS_S_iiiii)
        /*0008*/ 	.word	0x00000020


	//----- nvinfo : EIATTR_FRAME_SIZE
	.align		4
.L_1:
        /*000c*/ 	.byte	0x04, 0x11
        /*000e*/ 	.short	(.L_3 - .L_2)
	.align		4
.L_2:
        /*0010*/ 	.word	index@(_Z8g_matmulPfS_S_iiiii)
        /*0014*/ 	.word	0x00000000


	//----- nvinfo : EIATTR_REGCOUNT
	.align		4
.L_3:
        /*0018*/ 	.byte	0x04, 0x2f
        /*001a*/ 	.short	(.L_5 - .L_4)
	.align		4
.L_4:
        /*001c*/ 	.word	index@(_Z14g_matmul_tiledPfS_S_iiiii)
        /*0020*/ 	.word	0x0000001f


	//----- nvinfo : EIATTR_FRAME_SIZE
	.align		4
.L_5:
        /*0024*/ 	.byte	0x04, 0x11
        /*0026*/ 	.short	(.L_7 - .L_6)
	.align		4
.L_6:
        /*0028*/ 	.word	index@(_Z14g_matmul_tiledPfS_S_iiiii)
        /*002c*/ 	.word	0x00000000


	//----- nvinfo : EIATTR_MIN_STACK_SIZE
	.align		4
.L_7:
        /*0030*/ 	.byte	0x04, 0x12
        /*0032*/ 	.short	(.L_9 - .L_8)
	.align		4
.L_8:
        /*0034*/ 	.word	index@(_Z14g_matmul_tiledPfS_S_iiiii)
        /*0038*/ 	.word	0x00000000


	//----- nvinfo : EIATTR_MIN_STACK_SIZE
	.align		4
.L_9:
        /*003c*/ 	.byte	0x04, 0x12
        /*003e*/ 	.short	(.L_11 - .L_10)
	.align		4
.L_10:
        /*0040*/ 	.word	index@(_Z8g_matmulPfS_S_iiiii)
        /*0044*/ 	.word	0x00000000
.L_11:


//--------------------- .nv.compat                --------------------------
	.section	.nv.compat,"",@"SHT_CUDA_COMPAT_INFO"
	.align	4
        /*0000*/ 	.byte	0x02, 0x09, 0x00, 0x00, 0x02, 0x02, 0x01, 0x00, 0x02, 0x05, 0x05, 0x00, 0x03, 0x07, 0x01, 0x01
        /*0010*/ 	.byte	0x02, 0x03, 0x00, 0x00, 0x02, 0x06, 0x01, 0x00, 0x04, 0x0b, 0x08, 0x00, 0x09, 0x00, 0x00, 0x00
        /*0020*/ 	.byte	0x00, 0x00, 0x00, 0x00


//--------------------- .nv.info._Z14g_matmul_tiledPfS_S_iiiii --------------------------
	.section	.nv.info._Z14g_matmul_tiledPfS_S_iiiii,"",@"SHT_CUDA_INFO"
	.sectionflags	@""
	.align	4


	//----- nvinfo : EIATTR_CUDA_API_VERSION
	.align		4
        /*0000*/ 	.byte	0x04, 0x37
        /*0002*/ 	.short	(.L_13 - .L_12)
.L_12:
        /*0004*/ 	.word	0x00000082


	//----- nvinfo : EIATTR_KPARAM_INFO
	.align		4
.L_13:
        /*0008*/ 	.byte	0x04, 0x17
        /*000a*/ 	.short	(.L_15 - .L_14)
.L_14:
        /*000c*/ 	.word	0x00000000
        /*0010*/ 	.short	0x0007
        /*0012*/ 	.short	0x0028
        /*0014*/ 	.byte	0x00, 0xf0, 0x11, 0x00


	//----- nvinfo : EIATTR_KPARAM_INFO
	.align		4
.L_15:
        /*0018*/ 	.byte	0x04, 0x17
        /*001a*/ 	.short	(.L_17 - .L_16)
.L_16:
        /*001c*/ 	.word	0x00000000
        /*0020*/ 	.short	0x0006
        /*0022*/ 	.short	0x0024
        /*0024*/ 	.byte	0x00, 0xf0, 0x11, 0x00


	//----- nvinfo : EIATTR_KPARAM_INFO
	.align		4
.L_17:
        /*0028*/ 	.byte	0x04, 0x17
        /*002a*/ 	.short	(.L_19 - .L_18)
.L_18:
        /*002c*/ 	.word	0x00000000
        /*0030*/ 	.short	0x0005
        /*0032*/ 	.short	0x0020
        /*0034*/ 	.byte	0x00, 0xf0, 0x11, 0x00


	//----- nvinfo : EIATTR_KPARAM_INFO
	.align		4
.L_19:
        /*0038*/ 	.byte	0x04, 0x17
        /*003a*/ 	.short	(.L_21 - .L_20)
.L_20:
        /*003c*/ 	.word	0x00000000
        /*0040*/ 	.short	0x0004
        /*0042*/ 	.short	0x001c
        /*0044*/ 	.byte	0x00, 0xf0, 0x11, 0x00


	//----- nvinfo : EIATTR_KPARAM_INFO
	.align		4
.L_21:
        /*0048*/ 	.byte	0x04, 0x17
        /*004a*/ 	.short	(.L_23 - .L_22)
.L_22:
        /*004c*/ 	.word	0x00000000
        /*0050*/ 	.short	0x0003
        /*0052*/ 	.short	0x0018
        /*0054*/ 	.byte	0x00, 0xf0, 0x11, 0x00


	//----- nvinfo : EIATTR_KPARAM_INFO
	.align		4
.L_23:
        /*0058*/ 	.byte	0x04, 0x17
        /*005a*/ 	.short	(.L_25 - .L_24)
.L_24:
        /*005c*/ 	.word	0x00000000
        /*0060*/ 	.short	0x0002
        /*0062*/ 	.short	0x0010
        /*0064*/ 	.byte	0x00, 0xf5, 0x21, 0x00


	//----- nvinfo : EIATTR_KPARAM_INFO
	.align		4
.L_25:
        /*0068*/ 	.byte	0x04, 0x17
        /*006a*/ 	.short	(.L_27 - .L_26)
.L_26:
        /*006c*/ 	.word	0x00000000
        /*0070*/ 	.short	0x0001
        /*0072*/ 	.short	0x0008
        /*0074*/ 	.byte	0x00, 0xf5, 0x21, 0x00


	//----- nvinfo : EIATTR_KPARAM_INFO
	.align		4
.L_27:
        /*0078*/ 	.byte	0x04, 0x17
        /*007a*/ 	.short	(.L_29 - .L_28)
.L_28:
        /*007c*/ 	.word	0x00000000
        /*0080*/ 	.short	0x0000
        /*0082*/ 	.short	0x0000
        /*0084*/ 	.byte	0x00, 0xf5, 0x21, 0x00


	//----- nvinfo : EIATTR_SPARSE_MMA_MASK
	.align		4
.L_29:
        /*0088*/ 	.byte	0x03, 0x50
        /*008a*/ 	.short	0x0000


	//----- nvinfo : EIATTR_MAXREG_COUNT
	.align		4
        /*008c*/ 	.byte	0x03, 0x1b
        /*008e*/ 	.short	0x00ff


	//----- nvinfo : EIATTR_NUM_BARRIERS
	.align		4
        /*0090*/ 	.byte	0x02, 0x4c
        /*0092*/ 	.byte	0x01
	.zero		1


	//----- nvinfo : EIATTR_MERCURY_ISA_VERSION
	.align		4
        /*0094*/ 	.byte	0x03, 0x5f
        /*0096*/ 	.short	0x0101


	//----- nvinfo : EIATTR_VRC_CTA_INIT_COUNT
	.align		4
        /*0098*/ 	.byte	0x02, 0x4a
	.zero		1
	.zero		1


	//----- nvinfo : EIATTR_EXIT_INSTR_OFFSETS
	.align		4
        /*009c*/ 	.byte	0x04, 0x1c
        /*009e*/ 	.short	(.L_31 - .L_30)


	//   ....[0]....
.L_30:
        /*00a0*/ 	.word	0x00000b90


	//   ....[1]....
        /*00a4*/ 	.word	0x00000be0


	//----- nvinfo : EIATTR_CBANK_PARAM_SIZE
	.align		4
.L_31:
        /*00a8*/ 	.byte	0x03, 0x19
        /*00aa*/ 	.short	0x002c


	//----- nvinfo : EIATTR_PARAM_CBANK
	.align		4
        /*00ac*/ 	.byte	0x04, 0x0a
        /*00ae*/ 	.short	(.L_33 - .L_32)
	.align		4
.L_32:
        /*00b0*/ 	.word	index@(.nv.constant0._Z14g_matmul_tiledPfS_S_iiiii)
        /*00b4*/ 	.short	0x0380
        /*00b6*/ 	.short	0x002c


	//----- nvinfo : EIATTR_SW_WAR
	.align		4
.L_33:
        /*00b8*/ 	.byte	0x04, 0x36
        /*00ba*/ 	.short	(.L_35 - .L_34)
.L_34:
        /*00bc*/ 	.word	0x00000008
.L_35:


//--------------------- .nv.info._Z8g_matmulPfS_S_iiiii --------------------------
	.section	.nv.info._Z8g_matmulPfS_S_iiiii,"",@"SHT_CUDA_INFO"
	.sectionflags	@""
	.align	4


	//----- nvinfo : EIATTR_CUDA_API_VERSION
	.align		4
        /*0000*/ 	.byte	0x04, 0x37
        /*0002*/ 	.short	(.L_37 - .L_36)
.L_36:
        /*0004*/ 	.word	0x00000082


	//----- nvinfo : EIATTR_KPARAM_INFO
	.align		4
.L_37:
        /*0008*/ 	.byte	0x04, 0x17
        /*000a*/ 	.short	(.L_39 - .L_38)
.L_38:
        /*000c*/ 	.word	0x00000000
        /*0010*/ 	.short	0x0007
        /*0012*/ 	.short	0x0028
        /*0014*/ 	.byte	0x00, 0xf0, 0x11, 0x00


	//----- nvinfo : EIATTR_KPARAM_INFO
	.align		4
.L_39:
        /*0018*/ 	.byte	0x04, 0x17
        /*001a*/ 	.short	(.L_41 - .L_40)
.L_40:
        /*001c*/ 	.word	0x00000000
        /*0020*/ 	.short	0x0006
        /*0022*/ 	.short	0x0024
        /*0024*/ 	.byte	0x00, 0xf0, 0x11, 0x00


	//----- nvinfo : EIATTR_KPARAM_INFO
	.align		4
.L_41:
        /*0028*/ 	.byte	0x04, 0x17
        /*002a*/ 	.short	(.L_43 - .L_42)
.L_42:
        /*002c*/ 	.word	0x00000000
        /*0030*/ 	.short	0x0005
        /*0032*/ 	.short	0x0020
        /*0034*/ 	.byte	0x00, 0xf0, 0x11, 0x00


	//----- nvinfo : EIATTR_KPARAM_INFO
	.align		4
.L_43:
        /*0038*/ 	.byte	0x04, 0x17
        /*003a*/ 	.short	(.L_45 - .L_44)
.L_44:
        /*003c*/ 	.word	0x00000000
        /*0040*/ 	.short	0x0004
        /*0042*/ 	.short	0x001c
        /*0044*/ 	.byte	0x00, 0xf0, 0x11, 0x00


	//----- nvinfo : EIATTR_KPARAM_INFO
	.align		4
.L_45:
        /*0048*/ 	.byte	0x04, 0x17
        /*004a*/ 	.short	(.L_47 - .L_46)
.L_46:
        /*004c*/ 	.word	0x00000000
        /*0050*/ 	.short	0x0003
        /*0052*/ 	.short	0x0018
        /*0054*/ 	.byte	0x00, 0xf0, 0x11, 0x00


	//----- nvinfo : EIATTR_KPARAM_INFO
	.align		4
.L_47:
        /*0058*/ 	.byte	0x04, 0x17
        /*005a*/ 	.short	(.L_49 - .L_48)
.L_48:
        /*005c*/ 	.word	0x00000000
        /*0060*/ 	.short	0x0002
        /*0062*/ 	.short	0x0010
        /*0064*/ 	.byte	0x00, 0xf5, 0x21, 0x00


	//----- nvinfo : EIATTR_KPARAM_INFO
	.align		4
.L_49:
        /*0068*/ 	.byte	0x04, 0x17
        /*006a*/ 	.short	(.L_51 - .L_50)
.L_50:
        /*006c*/ 	.word	0x00000000
        /*0070*/ 	.short	0x0001
        /*0072*/ 	.short	0x0008
        /*0074*/ 	.byte	0x00, 0xf5, 0x21, 0x00


	//----- nvinfo : EIATTR_KPARAM_INFO
	.align		4
.L_51:
        /*0078*/ 	.byte	0x04, 0x17
        /*007a*/ 	.short	(.L_53 - .L_52)
.L_52:
        /*007c*/ 	.word	0x00000000
        /*0080*/ 	.short	0x0000
        /*0082*/ 	.short	0x0000
        /*0084*/ 	.byte	0x00, 0xf5, 0x21, 0x00


	//----- nvinfo : EIATTR_SPARSE_MMA_MASK
	.align		4
.L_53:
        /*0088*/ 	.byte	0x03, 0x50
        /*008a*/ 	.short	0x0000


	//----- nvinfo : EIATTR_MAXREG_COUNT
	.align		4
        /*008c*/ 	.byte	0x03, 0x1b
        /*008e*/ 	.short	0x00ff


	//----- nvinfo : EIATTR_MERCURY_ISA_VERSION
	.align		4
        /*0090*/ 	.byte	0x03, 0x5f
        /*0092*/ 	.short	0x0101


	//----- nvinfo : EIATTR_VRC_CTA_INIT_COUNT
	.align		4
        /*0094*/ 	.byte	0x02, 0x4a
	.zero		1
	.zero		1


	//----- nvinfo : EIATTR_EXIT_INSTR_OFFSETS
	.align		4
        /*0098*/ 	.byte	0x04, 0x1c
        /*009a*/ 	.short	(.L_55 - .L_54)


	//   ....[0]....
.L_54:
        /*009c*/ 	.word	0x000000d0


	//   ....[1]....
        /*00a0*/ 	.word	0x00000850


	//----- nvinfo : EIATTR_CBANK_PARAM_SIZE
	.align		4
.L_55:
        /*00a4*/ 	.byte	0x03, 0x19
        /*00a6*/ 	.short	0x002c


	//----- nvinfo : EIATTR_PARAM_CBANK
	.align		4
        /*00a8*/ 	.byte	0x04, 0x0a
        /*00aa*/ 	.short	(.L_57 - .L_56)
	.align		4
.L_56:
        /*00ac*/ 	.word	index@(.nv.constant0._Z8g_matmulPfS_S_iiiii)
        /*00b0*/ 	.short	0x0380
        /*00b2*/ 	.short	0x002c


	//----- nvinfo : EIATTR_SW_WAR
	.align		4
.L_57:
        /*00b4*/ 	.byte	0x04, 0x36
        /*00b6*/ 	.short	(.L_59 - .L_58)
.L_58:
        /*00b8*/ 	.word	0x00000008
.L_59:


//--------------------- .nv.callgraph             --------------------------
	.section	.nv.callgraph,"",@"SHT_CUDA_CALLGRAPH"
	.align	4
	.sectionentsize	8
	.align		4
        /*0000*/ 	.word	0x00000000
	.align		4
        /*0004*/ 	.word	0xffffffff
	.align		4
        /*0008*/ 	.word	0x00000000
	.align		4
        /*000c*/ 	.word	0xfffffffe
	.align		4
        /*0010*/ 	.word	0x00000000
	.align		4
        /*0014*/ 	.word	0xfffffffd
	.align		4
        /*0018*/ 	.word	0x00000000
	.align		4
        /*001c*/ 	.word	0xfffffffc


//--------------------- .text._Z14g_matmul_tiledPfS_S_iiiii --------------------------
	.section	.text._Z14g_matmul_tiledPfS_S_iiiii,"ax",@progbits
	.align	128
        .global         _Z14g_matmul_tiledPfS_S_iiiii
        .type           _Z14g_matmul_tiledPfS_S_iiiii,@function
        .size           _Z14g_matmul_tiledPfS_S_iiiii,(.L_x_13 - _Z14g_matmul_tiledPfS_S_iiiii)
        .other          _Z14g_matmul_tiledPfS_S_iiiii,@"STO_CUDA_ENTRY STV_DEFAULT"
_Z14g_matmul_tiledPfS_S_iiiii:
.text._Z14g_matmul_tiledPfS_S_iiiii:
[----:B------:R-:W-:Y:S08]  /*0000*/  LDC R1, c[0x0][0x37c] ;  /* 0x0000df00ff017b82 */ /* 0x000ff00000000800 */
[----:B------:R-:W0:Y:S01]  /*0010*/  LDC R12, c[0x0][0x3a4] ;  /* 0x0000e900ff0c7b82 */ /* 0x000e220000000800 */
[----:B------:R-:W1:Y:S01]  /*0020*/  S2R R6, SR_TID.Y ;  /* 0x0000000000067919 */ /* 0x000e620000002200 */
[----:B------:R-:W2:Y:S01]  /*0030*/  LDCU UR4, c[0x0][0x360] ;  /* 0x00006c00ff0477ac */ /* 0x000ea20008000800 */
[----:B------:R-:W-:Y:S01]  /*0040*/  MOV R18, RZ ;  /* 0x000000ff00127202 */ /* 0x000fe20000000f00 */
[----:B------:R-:W1:Y:S04]  /*0050*/  LDCU UR5, c[0x0][0x364] ;  /* 0x00006c80ff0577ac */ /* 0x000e680008000800 */
[----:B------:R-:W3:Y:S01]  /*0060*/  LDC R5, c[0x0][0x39c] ;  /* 0x0000e700ff057b82 */ /* 0x000ee20000000800 */
[----:B------:R-:W4:Y:S01]  /*0070*/  LDCU.64 UR6, c[0x0][0x358] ;  /* 0x00006b00ff0677ac */ /* 0x000f220008000a00 */
[----:B0-----:R-:W-:-:S04]  /*0080*/  IABS R9, R12 ;  /* 0x0000000c00097213 */ /* 0x001fc80000000000 */
[----:B------:R-:W0:Y:S01]  /*0090*/  I2F.RP R0, R9 ;  /* 0x0000000900007306 */ /* 0x000e220000209400 */
[----:B---3--:R-:W-:-:S07]  /*00a0*/  IADD3 R5, PT, PT, R5, -0x1, R12 ;  /* 0xffffffff05057810 */ /* 0x008fce0007ffe00c */
[----:B0-----:R-:W0:Y:S02]  /*00b0*/  MUFU.RCP R0, R0 ;  /* 0x0000000000007308 */ /* 0x001e240000001000 */
[----:B0-----:R-:W-:Y:S02]  /*00c0*/  IADD3 R2, PT, PT, R0, 0xffffffe, RZ ;  /* 0x0ffffffe00027810 */ /* 0x001fe40007ffe0ff */
[----:B------:R-:W-:-:S04]  /*00d0*/  IABS R0, R5 ;  /* 0x0000000500007213 */ /* 0x000fc80000000000 */
[----:B------:R0:W3:Y:S01]  /*00e0*/  F2I.FTZ.U32.TRUNC.NTZ R3, R2 ;  /* 0x0000000200037305 */ /* 0x0000e2000021f000 */
[----:B------:R-:W-:-:S04]  /*00f0*/  LOP3.LUT R5, R5, R12, RZ, 0x3c, !PT ;  /* 0x0000000c05057212 */ /* 0x000fc800078e3cff */
[----:B------:R-:W-:Y:S01]  /*0100*/  ISETP.GE.AND P1, PT, R5, RZ, PT ;  /* 0x000000ff0500720c */ /* 0x000fe20003f26270 */
[----:B0-----:R-:W-:Y:S02]  /*0110*/  HFMA2 R2, -RZ, RZ, 0, 0 ;  /* 0x00000000ff027431 */ /* 0x001fe400000001ff */
[----:B---3--:R-:W-:-:S04]  /*0120*/  IMAD.MOV R4, RZ, RZ, -R3 ;  /* 0x000000ffff047224 */ /* 0x008fc800078e0a03 */
[----:B------:R-:W-:-:S04]  /*0130*/  IMAD R7, R4, R9, RZ ;  /* 0x0000000904077224 */ /* 0x000fc800078e02ff */
[----:B------:R-:W-:-:S06]  /*0140*/  IMAD.HI.U32 R3, R3, R7, R2 ;  /* 0x0000000703037227 */ /* 0x000fcc00078e0002 */
[----:B------:R-:W-:-:S04]  /*0150*/  IMAD.HI.U32 R7, R3, R0, RZ ;  /* 0x0000000003077227 */ /* 0x000fc800078e00ff */
[----:B------:R-:W-:-:S04]  /*0160*/  IMAD.MOV R3, RZ, RZ, -R7 ;  /* 0x000000ffff037224 */ /* 0x000fc800078e0a07 */
[C---:B------:R-:W-:Y:S02]  /*0170*/  IMAD R0, R9.reuse, R3, R0 ;  /* 0x0000000309007224 */ /* 0x040fe400078e0200 */
[----:B------:R-:W2:Y:S03]  /*0180*/  S2R R3, SR_CTAID.X ;  /* 0x0000000000037919 */ /* 0x000ea60000002500 */
[----:B------:R-:W-:-:S13]  /*0190*/  ISETP.GT.U32.AND P2, PT, R9, R0, PT ;  /* 0x000000000900720c */ /* 0x000fda0003f44070 */
[-C--:B------:R-:W-:Y:S01]  /*01a0*/  @!P2 IADD3 R0, PT, PT, R0, -R9.reuse, RZ ;  /* 0x800000090000a210 */ /* 0x080fe20007ffe0ff */
[----:B------:R-:W-:Y:S01]  /*01b0*/  @!P2 VIADD R7, R7, 0x1 ;  /* 0x000000010707a836 */ /* 0x000fe20000000000 */
[----:B------:R-:W-:Y:S02]  /*01c0*/  ISETP.NE.AND P2, PT, R12, RZ, PT ;  /* 0x000000ff0c00720c */ /* 0x000fe40003f45270 */
[----:B------:R-:W-:Y:S02]  /*01d0*/  ISETP.GE.U32.AND P0, PT, R0, R9, PT ;  /* 0x000000090000720c */ /* 0x000fe40003f06070 */
[----:B------:R-:W2:Y:S01]  /*01e0*/  S2R R0, SR_TID.X ;  /* 0x0000000000007919 */ /* 0x000ea20000002100 */
[----:B------:R-:W1:Y:S10]  /*01f0*/  S2R R9, SR_CTAID.Y ;  /* 0x0000000000097919 */ /* 0x000e740000002600 */
[----:B------:R-:W-:-:S05]  /*0200*/  @P0 IADD3 R7, PT, PT, R7, 0x1, RZ ;  /* 0x0000000107070810 */ /* 0x000fca0007ffe0ff */
[----:B------:R-:W-:Y:S01]  /*0210*/  @!P1 IMAD.MOV R7, RZ, RZ, -R7 ;  /* 0x000000ffff079224 */ /* 0x000fe200078e0a07 */
[----:B------:R-:W-:-:S04]  /*0220*/  @!P2 LOP3.LUT R7, RZ, R12, RZ, 0x33, !PT ;  /* 0x0000000cff07a212 */ /* 0x000fc800078e33ff */
[----:B------:R-:W-:Y:S01]  /*0230*/  ISETP.GE.AND P0, PT, R7, 0x1, PT ;  /* 0x000000010700780c */ /* 0x000fe20003f06270 */
[----:B--2---:R-:W-:Y:S02]  /*0240*/  IMAD R8, R3, UR4, R0 ;  /* 0x0000000403087c24 */ /* 0x004fe4000f8e0200 */
[----:B-1----:R-:W-:-:S10]  /*0250*/  IMAD R9, R9, UR5, R6 ;  /* 0x0000000509097c24 */ /* 0x002fd4000f8e0206 */
[----:B----4-:R-:W-:Y:S05]  /*0260*/  @!P0 BRA `(.L_x_0) ;  /* 0x0000000800388947 */ /* 0x010fea0003800000 */
[----:B------:R-:W0:Y:S01]  /*0270*/  LDCU UR4, c[0x0][0x3a8] ;  /* 0x00007500ff0477ac */ /* 0x000e220008000800 */
[----:B------:R-:W1:Y:S01]  /*0280*/  S2UR UR5, SR_CgaCtaId ;  /* 0x00000000000579c3 */ /* 0x000e620000008800 */
[C---:B------:R-:W-:Y:S01]  /*0290*/  LOP3.LUT R10, R12.reuse, 0x7ffffff8, RZ, 0xc0, !PT ;  /* 0x7ffffff80c0a7812 */ /* 0x040fe200078ec0ff */
[----:B------:R-:W-:Y:S01]  /*02a0*/  IMAD.MOV.U32 R18, RZ, RZ, RZ ;  /* 0x000000ffff127224 */ /* 0x000fe200078e00ff */
[----:B------:R-:W-:-:S03]  /*02b0*/  LOP3.LUT R20, R12, 0x7, RZ, 0xc0, !PT ;  /* 0x000000070c147812 */ /* 0x000fc600078ec0ff */
[----:B------:R-:W-:Y:S02]  /*02c0*/  IMAD.MOV R13, RZ, RZ, -R10 ;  /* 0x000000ffff0d7224 */ /* 0x000fe400078e0a0a */
[----:B0-----:R-:W-:Y:S01]  /*02d0*/  VIADD R11, R12, UR4 ;  /* 0x000000040c0b7c36 */ /* 0x001fe20008000000 */
[----:B------:R-:W-:-:S03]  /*02e0*/  UMOV UR4, 0x400 ;  /* 0x0000040000047882 */ /* 0x000fc60000000000 */
[----:B------:R-:W-:Y:S01]  /*02f0*/  IMAD R2, R11, R12, RZ ;  /* 0x0000000c0b027224 */ /* 0x000fe200078e02ff */
[----:B------:R-:W-:Y:S01]  /*0300*/  LOP3.LUT R12, R12, 0x3, RZ, 0xc0, !PT ;  /* 0x000000030c0c7812 */ /* 0x000fe200078ec0ff */
[----:B------:R-:W-:Y:S01]  /*0310*/  IMAD R15, R0, R11, RZ ;  /* 0x0000000b000f7224 */ /* 0x000fe200078e02ff */
[----:B-1----:R-:W-:Y:S02]  /*0320*/  ULEA UR5, UR5, UR4, 0x18 ;  /* 0x0000000405057291 */ /* 0x002fe4000f8ec0ff */
[----:B------:R-:W-:Y:S01]  /*0330*/  SHF.L.U32 R3, R2, 0x2, RZ ;  /* 0x0000000202037819 */ /* 0x000fe200000006ff */
[----:B------:R-:W-:-:S03]  /*0340*/  UMOV UR4, URZ ;  /* 0x000000ff00047c82 */ /* 0x000fc60008000000 */
[----:B------:R-:W-:Y:S02]  /*0350*/  LEA R16, R6, R3, 0x2 ;  /* 0x0000000306107211 */ /* 0x000fe400078e10ff */
[----:B------:R-:W-:-:S03]  /*0360*/  IADD3 R14, PT, PT, R3, UR5, RZ ;  /* 0x00000005030e7c10 */ /* 0x000fc6000fffe0ff */
[----:B------:R-:W-:-:S07]  /*0370*/  VIADD R16, R16, UR5 ;  /* 0x0000000510107c36 */ /* 0x000fce0008000000 */
.L_x_6:
[----:B0-----:R-:W0:Y:S01]  /*0380*/  LDC R17, c[0x0][0x3a4] ;  /* 0x0000e900ff117b82 */ /* 0x001e220000000800 */
[----:B------:R-:W1:Y:S01]  /*0390*/  LDCU UR10, c[0x0][0x3a0] ;  /* 0x00007400ff0a77ac */ /* 0x000e620008000800 */
[----:B------:R-:W-:Y:S01]  /*03a0*/  IMAD.MOV.U32 R23, RZ, RZ, RZ ;  /* 0x000000ffff177224 */ /* 0x000fe200078e00ff */
[----:B------:R-:W2:Y:S01]  /*03b0*/  LDCU.64 UR8, c[0x0][0x398] ;  /* 0x00007300ff0877ac */ /* 0x000ea20008000a00 */
[----:B-1----:R-:W-:Y:S01]  /*03c0*/  ISETP.GE.AND P1, PT, R9, UR10, PT ;  /* 0x0000000a09007c0c */ /* 0x002fe2000bf26270 */
[C---:B0-----:R-:W-:Y:S02]  /*03d0*/  IMAD R22, R17.reuse, UR4, R0 ;  /* 0x0000000411167c24 */ /* 0x041fe4000f8e0200 */
[----:B------:R-:W-:-:S03]  /*03e0*/  IMAD R21, R17, UR4, R6 ;  /* 0x0000000411157c24 */ /* 0x000fc6000f8e0206 */
[----:B--2---:R-:W-:Y:S02]  /*03f0*/  ISETP.GE.OR P1, PT, R22, UR9, P1 ;  /* 0x0000000916007c0c */ /* 0x004fe40008f26670 */
[----:B------:R-:W-:-:S04]  /*0400*/  ISETP.GE.AND P0, PT, R21, UR9, PT ;  /* 0x0000000915007c0c */ /* 0x000fc8000bf06270 */
[----:B------:R-:W-:-:S07]  /*0410*/  ISETP.GE.OR P0, PT, R8, UR8, P0 ;  /* 0x0000000808007c0c */ /* 0x000fce0008706670 */
[----:B------:R-:W0:Y:S01]  /*0420*/  @!P1 LDC.64 R4, c[0x0][0x388] ;  /* 0x0000e200ff049b82 */ /* 0x000e220000000a00 */
[----:B------:R-:W-:-:S05]  /*0430*/  @!P1 IMAD R19, R22, UR10, R9 ;  /* 0x0000000a16139c24 */ /* 0x000fca000f8e0209 */
[----:B------:R-:W-:Y:S02]  /*0440*/  @!P0 IMAD R21, R8, UR9, R21 ;  /* 0x0000000908158c24 */ /* 0x000fe4000f8e0215 */
[----:B------:R-:W1:Y:S01]  /*0450*/  @!P0 LDC.64 R2, c[0x0][0x380] ;  /* 0x0000e000ff028b82 */ /* 0x000e620000000a00 */
[----:B0-----:R-:W-:-:S04]  /*0460*/  @!P1 IMAD.WIDE R4, R19, 0x4, R4 ;  /* 0x0000000413049825 */ /* 0x001fc800078e0204 */
[----:B------:R-:W-:Y:S01]  /*0470*/  HFMA2 R19, -RZ, RZ, 0, 0 ;  /* 0x00000000ff137431 */ /* 0x000fe200000001ff */
[----:B------:R-:W2:Y:S01]  /*0480*/  @!P1 LDG.E R23, desc[UR6][R4.64] ;  /* 0x0000000604179981 */ /* 0x000ea2000c1e1900 */
[----:B-1----:R-:W-:-:S05]  /*0490*/  @!P0 IMAD.WIDE R2, R21, 0x4, R2 ;  /* 0x0000000415028825 */ /* 0x002fca00078e0202 */
[----:B------:R-:W3:Y:S01]  /*04a0*/  @!P0 LDG.E R19, desc[UR6][R2.64] ;  /* 0x0000000602138981 */ /* 0x000ee2000c1e1900 */
[----:B------:R-:W-:Y:S02]  /*04b0*/  ISETP.GE.AND P1, PT, R17, 0x1, PT ;  /* 0x000000011100780c */ /* 0x000fe40003f26270 */
[----:B------:R-:W-:Y:S01]  /*04c0*/  IADD3 R21, PT, PT, R15, R6, RZ ;  /* 0x000000060f157210 */ /* 0x000fe20007ffe0ff */
[----:B------:R-:W-:-:S03]  /*04d0*/  UIADD3 UR4, UPT, UPT, UR4, 0x1, URZ ;  /* 0x0000000104047890 */ /* 0x000fc6000fffe0ff */
[C---:B------:R-:W-:Y:S01]  /*04e0*/  LEA R22, R21.reuse, UR5, 0x2 ;  /* 0x0000000515167c11 */ /* 0x040fe2000f8e10ff */
[----:B------:R-:W-:Y:S02]  /*04f0*/  IMAD R24, R21, 0x4, R14 ;  /* 0x0000000415187824 */ /* 0x000fe400078e020e */
[----:B------:R-:W-:Y:S02]  /*0500*/  ISETP.NE.AND P0, PT, R7, UR4, PT ;  /* 0x0000000407007c0c */ /* 0x000fe4000bf05270 */
[----:B---3--:R0:W-:Y:S04]  /*0510*/  STS [R22], R19 ;  /* 0x0000001316007388 */ /* 0x0081e80000000800 */
[----:B--2---:R0:W-:Y:S01]  /*0520*/  STS [R24], R23 ;  /* 0x0000001718007388 */ /* 0x0041e20000000800 */
[----:B------:R-:W-:Y:S06]  /*0530*/  BAR.SYNC.DEFER_BLOCKING 0x0 ;  /* 0x0000000000007b1d */ /* 0x000fec0000010000 */
[----:B------:R-:W-:Y:S05]  /*0540*/  @!P1 BRA `(.L_x_1) ;  /* 0x0000000400789947 */ /* 0x000fea0003800000 */
[----:B------:R-:W-:Y:S02]  /*0550*/  ISETP.GE.U32.AND P1, PT, R17, 0x8, PT ;  /* 0x000000081100780c */ /* 0x000fe40003f26070 */
[----:B------:R-:W-:-:S11]  /*0560*/  MOV R2, RZ ;  /* 0x000000ff00027202 */ /* 0x000fd60000000f00 */
[----:B------:R-:W-:Y:S05]  /*0570*/  @!P1 BRA `(.L_x_2) ;  /* 0x0000000000a49947 */ /* 0x000fea0003800000 */
[----:B------:R-:W-:Y:S01]  /*0580*/  LEA R4, R15, UR5, 0x2 ;  /* 0x000000050f047c11 */ /* 0x000fe2000f8e10ff */
[----:B------:R-:W-:Y:S01]  /*0590*/  IMAD.MOV.U32 R2, RZ, RZ, R16 ;  /* 0x000000ffff027224 */ /* 0x000fe200078e0010 */
[----:B------:R-:W-:-:S03]  /*05a0*/  MOV R3, R13 ;  /* 0x0000000d00037202 */ /* 0x000fc60000000f00 */
[----:B------:R-:W-:-:S07]  /*05b0*/  VIADD R4, R4, 0x10 ;  /* 0x0000001004047836 */ /* 0x000fce0000000000 */
.L_x_3:
[----:B------:R-:W-:Y:S01]  /*05c0*/  LDS R21, [R4+-0x10] ;  /* 0xfffff00004157984 */ /* 0x000fe20000000800 */
[----:B------:R-:W-:Y:S01]  /*05d0*/  LEA R26, R11, R2, 0x2 ;  /* 0x000000020b1a7211 */ /* 0x000fe200078e10ff */
[----:B------:R-:W-:Y:S02]  /*05e0*/  VIADD R3, R3, 0x8 ;  /* 0x0000000803037836 */ /* 0x000fe40000000000 */
[----:B0-----:R0:W1:Y:S02]  /*05f0*/  LDS R23, [R2] ;  /* 0x0000000002177984 */ /* 0x0010640000000800 */
[----:B------:R-:W-:Y:S01]  /*0600*/  IMAD R28, R11, 0x4, R26 ;  /* 0x000000040b1c7824 */ /* 0x000fe200078e021a */
[----:B------:R-:W-:Y:S01]  /*0610*/  ISETP.NE.AND P1, PT, R3, RZ, PT ;  /* 0x000000ff0300720c */ /* 0x000fe20003f25270 */
[----:B------:R-:W-:Y:S03]  /*0620*/  LDS R5, [R4+-0xc] ;  /* 0xfffff40004057984 */ /* 0x000fe60000000800 */
[C---:B------:R-:W-:Y:S01]  /*0630*/  LEA R25, R11.reuse, R28, 0x2 ;  /* 0x0000001c0b197211 */ /* 0x040fe200078e10ff */
[----:B------:R-:W2:Y:S01]  /*0640*/  LDS R26, [R26] ;  /* 0x000000001a1a7984 */ /* 0x000ea20000000800 */
[----:B0-----:R-:W-:-:S03]  /*0650*/  LEA R2, R11, R2, 0x5 ;  /* 0x000000020b027211 */ /* 0x001fc600078e28ff */
[----:B------:R0:W-:Y:S04]  /*0660*/  LDS R19, [R28] ;  /* 0x000000001c137984 */ /* 0x0001e80000000800 */
[----:B------:R-:W3:Y:S01]  /*0670*/  LDS R22, [R4+-0x8] ;  /* 0xfffff80004167984 */ /* 0x000ee20000000800 */
[----:B-1----:R-:W-:Y:S01]  /*0680*/  FFMA R24, R21, R23, R18 ;  /* 0x0000001715187223 */ /* 0x002fe20000000012 */
[C---:B------:R-:W-:Y:S02]  /*0690*/  IMAD R23, R11.reuse, 0x4, R25 ;  /* 0x000000040b177824 */ /* 0x040fe400078e0219 */
[----:B------:R-:W-:Y:S04]  /*06a0*/  LDS R18, [R4+-0x4] ;  /* 0xfffffc0004127984 */ /* 0x000fe80000000800 */
[----:B------:R-:W1:Y:S01]  /*06b0*/  LDS R21, [R25] ;  /* 0x0000000019157984 */ /* 0x000e620000000800 */
[----:B------:R-:W-:Y:S01]  /*06c0*/  LEA R27, R11, R23, 0x2 ;  /* 0x000000170b1b7211 */ /* 0x000fe200078e10ff */
[----:B--2---:R-:W-:-:S02]  /*06d0*/  FFMA R5, R5, R26, R24 ;  /* 0x0000001a05057223 */ /* 0x004fc40000000018 */
[----:B------:R-:W-:Y:S02]  /*06e0*/  LDS R26, [R4+0x8] ;  /* 0x00000800041a7984 */ /* 0x000fe40000000800 */
[----:B0-----:R-:W-:Y:S02]  /*06f0*/  IMAD R28, R11, 0x4, R27 ;  /* 0x000000040b1c7824 */ /* 0x001fe400078e021b */
[----:B------:R-:W-:Y:S01]  /*0700*/  LDS R27, [R27] ;  /* 0x000000001b1b7984 */ /* 0x000fe20000000800 */
[----:B---3--:R-:W-:-:S03]  /*0710*/  FFMA R19, R22, R19, R5 ;  /* 0x0000001316137223 */ /* 0x008fc60000000005 */
[----:B------:R-:W-:Y:S04]  /*0720*/  LDS R5, [R4] ;  /* 0x0000000004057984 */ /* 0x000fe80000000800 */
[----:B------:R-:W0:Y:S01]  /*0730*/  LDS R22, [R23] ;  /* 0x0000000017167984 */ /* 0x000e220000000800 */
[----:B-1----:R-:W-:Y:S01]  /*0740*/  FFMA R24, R18, R21, R19 ;  /* 0x0000001512187223 */ /* 0x002fe20000000013 */
[----:B------:R-:W-:Y:S02]  /*0750*/  LEA R21, R11, R28, 0x2 ;  /* 0x0000001c0b157211 */ /* 0x000fe400078e10ff */
[----:B------:R-:W1:Y:S04]  /*0760*/  LDS R18, [R4+0x4] ;  /* 0x0000040004127984 */ /* 0x000e680000000800 */
[----:B------:R-:W2:Y:S04]  /*0770*/  LDS R28, [R28] ;  /* 0x000000001c1c7984 */ /* 0x000ea80000000800 */
[----:B------:R-:W-:Y:S04]  /*0780*/  LDS R21, [R21] ;  /* 0x0000000015157984 */ /* 0x000fe80000000800 */
[----:B------:R3:W4:Y:S01]  /*0790*/  LDS R19, [R4+0xc] ;  /* 0x00000c0004137984 */ /* 0x0007220000000800 */
[----:B0-----:R-:W-:Y:S01]  /*07a0*/  FFMA R5, R5, R22, R24 ;  /* 0x0000001605057223 */ /* 0x001fe20000000018 */
[----:B---3--:R-:W-:-:S03]  /*07b0*/  VIADD R4, R4, 0x20 ;  /* 0x0000002004047836 */ /* 0x008fc60000000000 */
[----:B-1----:R-:W-:-:S04]  /*07c0*/  FFMA R5, R18, R27, R5 ;  /* 0x0000001b12057223 */ /* 0x002fc80000000005 */
[----:B--2---:R-:W-:-:S04]  /*07d0*/  FFMA R5, R26, R28, R5 ;  /* 0x0000001c1a057223 */ /* 0x004fc80000000005 */
[----:B----4-:R-:W-:Y:S01]  /*07e0*/  FFMA R18, R19, R21, R5 ;  /* 0x0000001513127223 */ /* 0x010fe20000000005 */
[----:B------:R-:W-:Y:S06]  /*07f0*/  @P1 BRA `(.L_x_3) ;  /* 0xfffffffc00701947 */ /* 0x000fec000383ffff */
[----:B------:R-:W-:-:S07]  /*0800*/  MOV R2, R10 ;  /* 0x0000000a00027202 */ /* 0x000fce0000000f00 */
.L_x_2:
[----:B------:R-:W-:-:S13]  /*0810*/  ISETP.NE.AND P1, PT, R20, RZ, PT ;  /* 0x000000ff1400720c */ /* 0x000fda0003f25270 */
[----:B------:R-:W-:Y:S05]  /*0820*/  @!P1 BRA `(.L_x_1) ;  /* 0x0000000000c09947 */ /* 0x000fea0003800000 */
[----:B------:R-:W-:Y:S01]  /*0830*/  VIADD R3, R20, 0xffffffff ;  /* 0xffffffff14037836 */ /* 0x000fe20000000000 */
[----:B------:R-:W-:-:S04]  /*0840*/  ISETP.NE.AND P2, PT, R12, RZ, PT ;  /* 0x000000ff0c00720c */ /* 0x000fc80003f45270 */
[----:B------:R-:W-:-:S13]  /*0850*/  ISETP.GE.U32.AND P1, PT, R3, 0x3, PT ;  /* 0x000000030300780c */ /* 0x000fda0003f26070 */
[----:B------:R-:W-:Y:S05]  /*0860*/  @!P1 BRA `(.L_x_4) ;  /* 0x0000000000509947 */ /* 0x000fea0003800000 */
[C---:B------:R-:W-:Y:S01]  /*0870*/  IMAD R5, R2.reuse, R11, R6 ;  /* 0x0000000b02057224 */ /* 0x040fe200078e0206 */
[----:B------:R-:W-:Y:S01]  /*0880*/  IADD3 R3, PT, PT, R15, R2, RZ ;  /* 0x000000020f037210 */ /* 0x000fe20007ffe0ff */
[----:B------:R-:W-:Y:S02]  /*0890*/  VIADD R2, R2, 0x4 ;  /* 0x0000000402027836 */ /* 0x000fe40000000000 */
[----:B------:R-:W-:Y:S01]  /*08a0*/  IMAD R4, R5, 0x4, R14 ;  /* 0x0000000405047824 */ /* 0x000fe200078e020e */
[----:B------:R-:W-:-:S04]  /*08b0*/  LEA R3, R3, UR5, 0x2 ;  /* 0x0000000503037c11 */ /* 0x000fc8000f8e10ff */
[C---:B0-----:R-:W-:Y:S01]  /*08c0*/  LEA R24, R11.reuse, R4, 0x2 ;  /* 0x000000040b187211 */ /* 0x041fe200078e10ff */
[----:B------:R-:W-:Y:S04]  /*08d0*/  LDS R19, [R4] ;  /* 0x0000000004137984 */ /* 0x000fe80000000800 */
[----:B------:R-:W0:Y:S01]  /*08e0*/  LDS R5, [R3] ;  /* 0x0000000003057984 */ /* 0x000e220000000800 */
[----:B------:R-:W-:-:S03]  /*08f0*/  IMAD R28, R11, 0x4, R24 ;  /* 0x000000040b1c7824 */ /* 0x000fc600078e0218 */
[----:B------:R-:W-:Y:S02]  /*0900*/  LDS R22, [R3+0x4] ;  /* 0x0000040003167984 */ /* 0x000fe40000000800 */
[----:B------:R-:W-:Y:S02]  /*0910*/  LEA R23, R11, R28, 0x2 ;  /* 0x0000001c0b177211 */ /* 0x000fe400078e10ff */
[----:B------:R-:W1:Y:S04]  /*0920*/  LDS R24, [R24] ;  /* 0x0000000018187984 */ /* 0x000e680000000800 */
[----:B------:R-:W-:Y:S04]  /*0930*/  LDS R26, [R3+0x8] ;  /* 0x00000800031a7984 */ /* 0x000fe80000000800 */
[----:B------:R-:W2:Y:S04]  /*0940*/  LDS R28, [R28] ;  /* 0x000000001c1c7984 */ /* 0x000ea80000000800 */
[----:B------:R-:W-:Y:S04]  /*0950*/  LDS R21, [R3+0xc] ;  /* 0x00000c0003157984 */ /* 0x000fe80000000800 */
[----:B------:R-:W3:Y:S01]  /*0960*/  LDS R23, [R23] ;  /* 0x0000000017177984 */ /* 0x000ee20000000800 */
[----:B0-----:R-:W-:-:S04]  /*0970*/  FFMA R5, R5, R19, R18 ;  /* 0x0000001305057223 */ /* 0x001fc80000000012 */
[----:B-1----:R-:W-:-:S04]  /*0980*/  FFMA R5, R22, R24, R5 ;  /* 0x0000001816057223 */ /* 0x002fc80000000005 */
[----:B--2---:R-:W-:-:S04]  /*0990*/  FFMA R5, R26, R28, R5 ;  /* 0x0000001c1a057223 */ /* 0x004fc80000000005 */
[----:B---3--:R-:W-:-:S07]  /*09a0*/  FFMA R18, R21, R23, R5 ;  /* 0x0000001715127223 */ /* 0x008fce0000000005 */
.L_x_4:
[----:B------:R-:W-:Y:S05]  /*09b0*/  @!P2 BRA `(.L_x_1) ;  /* 0x00000000005ca947 */ /* 0x000fea0003800000 */
[----:B------:R-:W-:Y:S02]  /*09c0*/  ISETP.NE.AND P1, PT, R12, 0x1, PT ;  /* 0x000000010c00780c */ /* 0x000fe40003f25270 */
[----:B------:R-:W-:-:S11]  /*09d0*/  LOP3.LUT P2, RZ, R17, 0x1, RZ, 0xc0, !PT ;  /* 0x0000000111ff7812 */ /* 0x000fd6000784c0ff */
[----:B------:R-:W-:Y:S05]  /*09e0*/  @!P1 BRA `(.L_x_5) ;  /* 0x0000000000309947 */ /* 0x000fea0003800000 */
[C---:B------:R-:W-:Y:S01]  /*09f0*/  IMAD R5, R2.reuse, R11, R6 ;  /* 0x0000000b02057224 */ /* 0x040fe200078e0206 */
[----:B------:R-:W-:Y:S01]  /*0a00*/  IADD3 R3, PT, PT, R15, R2, RZ ;  /* 0x000000020f037210 */ /* 0x000fe20007ffe0ff */
[----:B------:R-:W-:Y:S02]  /*0a10*/  VIADD R2, R2, 0x2 ;  /* 0x0000000202027836 */ /* 0x000fe40000000000 */
[----:B------:R-:W-:Y:S01]  /*0a20*/  IMAD R4, R5, 0x4, R14 ;  /* 0x0000000405047824 */ /* 0x000fe200078e020e */
[----:B------:R-:W-:-:S04]  /*0a30*/  LEA R3, R3, UR5, 0x2 ;  /* 0x0000000503037c11 */ /* 0x000fc8000f8e10ff */
[----:B0-----:R-:W-:Y:S01]  /*0a40*/  LEA R19, R11, R4, 0x2 ;  /* 0x000000040b137211 */ /* 0x001fe200078e10ff */
[----:B------:R-:W-:Y:S04]  /*0a50*/  LDS R17, [R4] ;  /* 0x0000000004117984 */ /* 0x000fe80000000800 */
[----:B------:R-:W0:Y:S04]  /*0a60*/  LDS R5, [R3] ;  /* 0x0000000003057984 */ /* 0x000e280000000800 */
[----:B------:R-:W-:Y:S04]  /*0a70*/  LDS R22, [R3+0x4] ;  /* 0x0000040003167984 */ /* 0x000fe80000000800 */
[----:B------:R-:W1:Y:S01]  /*0a80*/  LDS R19, [R19] ;  /* 0x0000000013137984 */ /* 0x000e620000000800 */
[----:B0-----:R-:W-:-:S04]  /*0a90*/  FFMA R5, R5, R17, R18 ;  /* 0x0000001105057223 */ /* 0x001fc80000000012 */
[----:B-1----:R-:W-:-:S07]  /*0aa0*/  FFMA R18, R22, R19, R5 ;  /* 0x0000001316127223 */ /* 0x002fce0000000005 */
.L_x_5:
[----:B------:R-:W-:Y:S05]  /*0ab0*/  @!P2 BRA `(.L_x_1) ;  /* 0x00000000001ca947 */ /* 0x000fea0003800000 */
[----:B------:R-:W-:Y:S01]  /*0ac0*/  IMAD R5, R2, R11, R6 ;  /* 0x0000000b02057224 */ /* 0x000fe200078e0206 */
[----:B------:R-:W-:-:S04]  /*0ad0*/  IADD3 R3, PT, PT, R15, R2, RZ ;  /* 0x000000020f037210 */ /* 0x000fc80007ffe0ff */
[----:B------:R-:W-:Y:S02]  /*0ae0*/  LEA R3, R3, UR5, 0x2 ;  /* 0x0000000503037c11 */ /* 0x000fe4000f8e10ff */
[----:B------:R-:W-:-:S04]  /*0af0*/  LEA R5, R5, R14, 0x2 ;  /* 0x0000000e05057211 */ /* 0x000fc800078e10ff */
[----:B------:R-:W-:Y:S04]  /*0b00*/  LDS R3, [R3] ;  /* 0x0000000003037984 */ /* 0x000fe80000000800 */
[----:B------:R-:W1:Y:S02]  /*0b10*/  LDS R5, [R5] ;  /* 0x0000000005057984 */ /* 0x000e640000000800 */
[----:B-1----:R-:W-:-:S07]  /*0b20*/  FFMA R18, R3, R5, R18 ;  /* 0x0000000503127223 */ /* 0x002fce0000000012 */
.L_x_1:
[----:B------:R-:W-:Y:S06]  /*0b30*/  BAR.SYNC.DEFER_BLOCKING 0x0 ;  /* 0x0000000000007b1d */ /* 0x000fec0000010000 */
[----:B------:R-:W-:Y:S05]  /*0b40*/  @P0 BRA `(.L_x_6) ;  /* 0xfffffff8000c0947 */ /* 0x000fea000383ffff */
.L_x_0:
[----:B------:R-:W1:Y:S01]  /*0b50*/  LDCU UR4, c[0x0][0x3a0] ;  /* 0x00007400ff0477ac */ /* 0x000e620008000800 */
[----:B------:R-:W2:Y:S01]  /*0b60*/  LDCU UR5, c[0x0][0x398] ;  /* 0x00007300ff0577ac */ /* 0x000ea20008000800 */
[----:B-1----:R-:W-:-:S04]  /*0b70*/  ISETP.GE.AND P0, PT, R9, UR4, PT ;  /* 0x0000000409007c0c */ /* 0x002fc8000bf06270 */
[----:B--2---:R-:W-:-:S13]  /*0b80*/  ISETP.GE.OR P0, PT, R8, UR5, P0 ;  /* 0x0000000508007c0c */ /* 0x004fda0008706670 */
[----:B------:R-:W-:Y:S05]  /*0b90*/  @P0 EXIT ;  /* 0x000000000000094d */ /* 0x000fea0003800000 */
[----:B------:R-:W1:Y:S01]  /*0ba0*/  LDC.64 R2, c[0x0][0x390] ;  /* 0x0000e400ff027b82 */ /* 0x000e620000000a00 */
[----:B------:R-:W-:-:S04]  /*0bb0*/  IMAD R9, R8, UR4, R9 ;  /* 0x0000000408097c24 */ /* 0x000fc8000f8e0209 */
[----:B-1----:R-:W-:-:S05]  /*0bc0*/  IMAD.WIDE R2, R9, 0x4, R2 ;  /* 0x0000000409027825 */ /* 0x002fca00078e0202 */
[----:B------:R-:W-:Y:S01]  /*0bd0*/  STG.E desc[UR6][R2.64], R18 ;  /* 0x0000001202007986 */ /* 0x000fe2000c101906 */
[----:B------:R-:W-:Y:S05]  /*0be0*/  EXIT ;  /* 0x000000000000794d */ /* 0x000fea0003800000 */
.L_x_7:
[----:B------:R-:W-:-:S00]  /*0bf0*/  BRA `(.L_x_7) ;  /* 0xfffffffc00fc7947 */ /* 0x000fc0000383ffff */
[----:B------:R-:W-:-:S00]  /*0c00*/  NOP ;  /* 0x0000000000007918 */ /* 0x000fc00000000000 */
[----:B------:R-:W-:-:S00]  /*0c10*/  NOP ;  /* 0x0000000000007918 */ /* 0x000fc00000000000 */
[----:B------:R-:W-:-:S00]  /*0c20*/  NOP ;  /* 0x0000000000007918 */ /* 0x000fc00000000000 */
[----:B------:R-:W-:-:S00]  /*0c30*/  NOP ;  /* 0x0000000000007918 */ /* 0x000fc00000000000 */
[----:B------:R-:W-:-:S00]  /*0c40*/  NOP ;  /* 0x0000000000007918 */ /* 0x000fc00000000000 */
[----:B------:R-:W-:-:S00]  /*0c50*/  NOP ;  /* 0x0000000000007918 */ /* 0x000fc00000000000 */
[----:B------:R-:W-:-:S00]  /*0c60*/  NOP ;  /* 0x0000000000007918 */ /* 0x000fc00000000000 */
[----:B------:R-:W-:-:S00]  /*0c70*/  NOP ;  /* 0x0000000000007918 */ /* 0x000fc00000000000 */
.L_x_13:


//--------------------- .text._Z8g_matmulPfS_S_iiiii --------------------------
	.section	.text._Z8g_matmulPfS_S_iiiii,"ax",@progbits
	.align	128
        .global         _Z8g_matmulPfS_S_iiiii
        .type           _Z8g_matmulPfS_S_iiiii,@function
        .size           _Z8g_matmulPfS_S_iiiii,(.L_x_14 - _Z8g_matmulPfS_S_iiiii)
        .other          _Z8g_matmulPfS_S_iiiii,@"STO_CUDA_ENTRY STV_DEFAULT"
_Z8g_matmulPfS_S_iiiii:
.text._Z8g_matmulPfS_S_iiiii:
[----:B------:R-:W-:Y:S01]  /*0000*/  LDC R1, c[0x0][0x37c] ;  /* 0x0000df00ff017b82 */ /* 0x000fe20000000800 */
[----:B------:R-:W0:Y:S01]  /*0010*/  S2R R0, SR_CTAID.Y ;  /* 0x0000000000007919 */ /* 0x000e220000002600 */
[----:B------:R-:W1:Y:S06]  /*0020*/  LDCU UR4, c[0x0][0x360] ;  /* 0x00006c00ff0477ac */ /* 0x000e6c0008000800 */
[----:B------:R-:W2:Y:S01]  /*0030*/  LDC R15, c[0x0][0x3a0] ;  /* 0x0000e800ff0f7b82 */ /* 0x000ea20000000800 */
[----:B------:R-:W0:Y:S01]  /*0040*/  S2R R5, SR_TID.Y ;  /* 0x0000000000057919 */ /* 0x000e220000002200 */
[----:B------:R-:W0:Y:S01]  /*0050*/  LDCU UR5, c[0x0][0x364] ;  /* 0x00006c80ff0577ac */ /* 0x000e220008000800 */
[----:B------:R-:W1:Y:S01]  /*0060*/  S2R R14, SR_CTAID.X ;  /* 0x00000000000e7919 */ /* 0x000e620000002500 */
[----:B------:R-:W3:Y:S01]  /*0070*/  LDCU UR6, c[0x0][0x398] ;  /* 0x00007300ff0677ac */ /* 0x000ee20008000800 */
[----:B------:R-:W1:Y:S01]  /*0080*/  S2R R3, SR_TID.X ;  /* 0x0000000000037919 */ /* 0x000e620000002100 */
[----:B0-----:R-:W-:-:S05]  /*0090*/  IMAD R0, R0, UR5, R5 ;  /* 0x0000000500007c24 */ /* 0x001fca000f8e0205 */
[----:B--2---:R-:W-:Y:S01]  /*00a0*/  ISETP.GE.AND P0, PT, R0, R15, PT ;  /* 0x0000000f0000720c */ /* 0x004fe20003f06270 */
[----:B-1----:R-:W-:-:S05]  /*00b0*/  IMAD R14, R14, UR4, R3 ;  /* 0x000000040e0e7c24 */ /* 0x002fca000f8e0203 */
[----:B---3--:R-:W-:-:S13]  /*00c0*/  ISETP.GE.OR P0, PT, R14, UR6, P0 ;  /* 0x000000060e007c0c */ /* 0x008fda0008706670 */
[----:B------:R-:W-:Y:S05]  /*00d0*/  @P0 EXIT ;  /* 0x000000000000094d */ /* 0x000fea0003800000 */
[----:B------:R-:W0:Y:S01]  /*00e0*/  LDC R17, c[0x0][0x39c] ;  /* 0x0000e700ff117b82 */ /* 0x000e220000000800 */
[----:B------:R-:W1:Y:S01]  /*00f0*/  LDCU.64 UR6, c[0x0][0x358] ;  /* 0x00006b00ff0677ac */ /* 0x000e620008000a00 */
[----:B------:R-:W-:Y:S01]  /*0100*/  HFMA2 R26, -RZ, RZ, 0, 0 ;  /* 0x00000000ff1a7431 */ /* 0x000fe200000001ff */
[----:B0-----:R-:W-:-:S13]  /*0110*/  ISETP.GE.AND P0, PT, R17, 0x1, PT ;  /* 0x000000011100780c */ /* 0x001fda0003f06270 */
[----:B-1----:R-:W-:Y:S05]  /*0120*/  @!P0 BRA `(.L_x_8) ;  /* 0x0000000400b88947 */ /* 0x002fea0003800000 */
[C---:B------:R-:W-:Y:S01]  /*0130*/  ISETP.GE.U32.AND P1, PT, R17.reuse, 0x8, PT ;  /* 0x000000081100780c */ /* 0x040fe20003f26070 */
[----:B------:R-:W-:Y:S01]  /*0140*/  IMAD R18, R14, R17, RZ ;  /* 0x000000110e127224 */ /* 0x000fe200078e02ff */
[----:B------:R-:W-:Y:S02]  /*0150*/  LOP3.LUT R25, R17, 0x7, RZ, 0xc0, !PT ;  /* 0x0000000711197812 */ /* 0x000fe400078ec0ff */
[----:B------:R-:W-:Y:S02]  /*0160*/  MOV R26, RZ ;  /* 0x000000ff001a7202 */ /* 0x000fe40000000f00 */
[----:B------:R-:W-:Y:S02]  /*0170*/  ISETP.NE.AND P0, PT, R25, RZ, PT ;  /* 0x000000ff1900720c */ /* 0x000fe40003f05270 */
[----:B------:R-:W-:-:S05]  /*0180*/  MOV R19, RZ ;  /* 0x000000ff00137202 */ /* 0x000fca0000000f00 */
[----:B------:R-:W-:Y:S06]  /*0190*/  @!P1 BRA `(.L_x_9) ;  /* 0x0000000000c49947 */ /* 0x000fec0003800000 */
[----:B------:R-:W0:Y:S01]  /*01a0*/  LDCU.64 UR4, c[0x0][0x380] ;  /* 0x00007000ff0477ac */ /* 0x000e220008000a00 */
[----:B------:R-:W-:Y:S02]  /*01b0*/  LOP3.LUT R19, R17, 0x7ffffff8, RZ, 0xc0, !PT ;  /* 0x7ffffff811137812 */ /* 0x000fe400078ec0ff */
[----:B------:R-:W-:Y:S02]  /*01c0*/  MOV R26, RZ ;  /* 0x000000ff001a7202 */ /* 0x000fe40000000f00 */
[----:B------:R-:W-:Y:S02]  /*01d0*/  MOV R16, R18 ;  /* 0x0000001200107202 */ /* 0x000fe40000000f00 */
[----:B------:R-:W-:Y:S02]  /*01e0*/  MOV R22, R0 ;  /* 0x0000000000167202 */ /* 0x000fe40000000f00 */
[----:B------:R-:W-:Y:S01]  /*01f0*/  IADD3 R20, PT, PT, -R19, RZ, RZ ;  /* 0x000000ff13147210 */ /* 0x000fe20007ffe1ff */
[----:B0-----:R-:W-:-:S04]  /*0200*/  UIADD3 UR4, UP0, UPT, UR4, 0x10, URZ ;  /* 0x0000001004047890 */ /* 0x001fc8000ff1e0ff */
[----:B------:R-:W-:-:S12]  /*0210*/  UIADD3.X UR5, UPT, UPT, URZ, UR5, URZ, UP0, !UPT ;  /* 0x00000005ff057290 */ /* 0x000fd800087fe4ff */
.L_x_10:
[----:B------:R-:W0:Y:S01]  /*0220*/  LDC.64 R12, c[0x0][0x388] ;  /* 0x0000e200ff0c7b82 */ /* 0x000e220000000a00 */
[----:B------:R-:W-:Y:S02]  /*0230*/  MOV R2, UR4 ;  /* 0x0000000400027c02 */ /* 0x000fe40008000f00 */
[----:B------:R-:W-:-:S03]  /*0240*/  MOV R3, UR5 ;  /* 0x0000000500037c02 */ /* 0x000fc60008000f00 */
[----:B------:R-:W-:-:S05]  /*0250*/  IMAD.WIDE R2, R16, 0x4, R2 ;  /* 0x0000000410027825 */ /* 0x000fca00078e0202 */
[----:B------:R-:W2:Y:S04]  /*0260*/  LDG.E R21, desc[UR6][R2.64+-0x10] ;  /* 0xfffff00602157981 */ /* 0x000ea8000c1e1900 */
[----:B------:R-:W3:Y:S04]  /*0270*/  LDG.E R23, desc[UR6][R2.64+-0xc] ;  /* 0xfffff40602177981 */ /* 0x000ee8000c1e1900 */
[----:B------:R-:W4:Y:S01]  /*0280*/  LDG.E R29, desc[UR6][R2.64+-0x8] ;  /* 0xfffff806021d7981 */ /* 0x000f22000c1e1900 */
[----:B0-----:R-:W-:-:S05]  /*0290*/  IMAD.WIDE R12, R22, 0x4, R12 ;  /* 0x00000004160c7825 */ /* 0x001fca00078e020c */
[----:B------:R0:W2:Y:S01]  /*02a0*/  LDG.E R24, desc[UR6][R12.64] ;  /* 0x000000060c187981 */ /* 0x0000a2000c1e1900 */
[----:B------:R-:W-:-:S04]  /*02b0*/  IMAD.WIDE R10, R15, 0x4, R12 ;  /* 0x000000040f0a7825 */ /* 0x000fc800078e020c */
[C---:B------:R-:W-:Y:S02]  /*02c0*/  IMAD.WIDE R4, R15.reuse, 0x4, R10 ;  /* 0x000000040f047825 */ /* 0x040fe400078e020a */
[----:B------:R-:W3:Y:S02]  /*02d0*/  LDG.E R10, desc[UR6][R10.64] ;  /* 0x000000060a0a7981 */ /* 0x000ee4000c1e1900 */
[C---:B------:R-:W-:Y:S02]  /*02e0*/  IMAD.WIDE R6, R15.reuse, 0x4, R4 ;  /* 0x000000040f067825 */ /* 0x040fe400078e0204 */
[----:B------:R1:W4:Y:S02]  /*02f0*/  LDG.E R28, desc[UR6][R4.64] ;  /* 0x00000006041c7981 */ /* 0x000324000c1e1900 */
[C---:B------:R-:W-:Y:S02]  /*0300*/  IMAD.WIDE R8, R15.reuse, 0x4, R6 ;  /* 0x000000040f087825 */ /* 0x040fe400078e0206 */
[----:B------:R-:W5:Y:S02]  /*0310*/  LDG.E R6, desc[UR6][R6.64] ;  /* 0x0000000606067981 */ /* 0x000f64000c1e1900 */
[----:B0-----:R-:W-:-:S05]  /*0320*/  IMAD.WIDE R12, R15, 0x4, R8 ;  /* 0x000000040f0c7825 */ /* 0x001fca00078e0208 */
[----:B------:R-:W5:Y:S04]  /*0330*/  LDG.E R11, desc[UR6][R12.64] ;  /* 0x000000060c0b7981 */ /* 0x000f68000c1e1900 */
[----:B------:R-:W5:Y:S04]  /*0340*/  LDG.E R7, desc[UR6][R8.64] ;  /* 0x0000000608077981 */ /* 0x000f68000c1e1900 */
[----:B------:R-:W5:Y:S04]  /*0350*/  LDG.E R9, desc[UR6][R2.64+-0x4] ;  /* 0xfffffc0602097981 */ /* 0x000f68000c1e1900 */
[----:B------:R-:W5:Y:S01]  /*0360*/  LDG.E R8, desc[UR6][R2.64+0x8] ;  /* 0x0000080602087981 */ /* 0x000f62000c1e1900 */
[----:B--2---:R-:W-:Y:S01]  /*0370*/  FFMA R24, R21, R24, R26 ;  /* 0x0000001815187223 */ /* 0x004fe2000000001a */
[----:B------:R-:W-:-:S02]  /*0380*/  IMAD.WIDE R26, R15, 0x4, R12 ;  /* 0x000000040f1a7825 */ /* 0x000fc400078e020c */
[----:B------:R-:W2:Y:S04]  /*0390*/  LDG.E R21, desc[UR6][R2.64] ;  /* 0x0000000602157981 */ /* 0x000ea8000c1e1900 */
[----:B------:R-:W2:Y:S01]  /*03a0*/  LDG.E R12, desc[UR6][R2.64+0x4] ;  /* 0x00000406020c7981 */ /* 0x000ea2000c1e1900 */
[----:B-1----:R-:W-:-:S03]  /*03b0*/  IMAD.WIDE R4, R15, 0x4, R26 ;  /* 0x000000040f047825 */ /* 0x002fc600078e021a */
[----:B------:R-:W2:Y:S04]  /*03c0*/  LDG.E R13, desc[UR6][R2.64+0xc] ;  /* 0x00000c06020d7981 */ /* 0x000ea8000c1e1900 */
[----:B------:R-:W2:Y:S04]  /*03d0*/  LDG.E R4, desc[UR6][R4.64] ;  /* 0x0000000604047981 */ /* 0x000ea8000c1e1900 */
[----:B------:R-:W2:Y:S01]  /*03e0*/  LDG.E R3, desc[UR6][R26.64] ;  /* 0x000000061a037981 */ /* 0x000ea2000c1e1900 */
[----:B---3--:R-:W-:Y:S01]  /*03f0*/  FFMA R10, R23, R10, R24 ;  /* 0x0000000a170a7223 */ /* 0x008fe20000000018 */
[----:B------:R-:W-:-:S03]  /*0400*/  IADD3 R20, PT, PT, R20, 0x8, RZ ;  /* 0x0000000814147810 */ /* 0x000fc60007ffe0ff */
[----:B----4-:R-:W-:Y:S01]  /*0410*/  FFMA R10, R29, R28, R10 ;  /* 0x0000001c1d0a7223 */ /* 0x010fe2000000000a */
[----:B------:R-:W-:Y:S02]  /*0420*/  ISETP.NE.AND P1, PT, R20, RZ, PT ;  /* 0x000000ff1400720c */ /* 0x000fe40003f25270 */
[----:B------:R-:W-:Y:S01]  /*0430*/  LEA R22, R15, R22, 0x3 ;  /* 0x000000160f167211 */ /* 0x000fe200078e18ff */
[----:B-----5:R-:W-:Y:S01]  /*0440*/  FFMA R6, R9, R6, R10 ;  /* 0x0000000609067223 */ /* 0x020fe2000000000a */
[----:B------:R-:W-:-:S03]  /*0450*/  IADD3 R16, PT, PT, R16, 0x8, RZ ;  /* 0x0000000810107810 */ /* 0x000fc60007ffe0ff */
[----:B--2---:R-:W-:-:S04]  /*0460*/  FFMA R7, R21, R7, R6 ;  /* 0x0000000715077223 */ /* 0x004fc80000000006 */
[----:B------:R-:W-:-:S04]  /*0470*/  FFMA R7, R12, R11, R7 ;  /* 0x0000000b0c077223 */ /* 0x000fc80000000007 */
[----:B------:R-:W-:-:S04]  /*0480*/  FFMA R8, R8, R3, R7 ;  /* 0x0000000308087223 */ /* 0x000fc80000000007 */
[----:B------:R-:W-:Y:S01]  /*0490*/  FFMA R26, R13, R4, R8 ;  /* 0x000000040d1a7223 */ /* 0x000fe20000000008 */
[----:B------:R-:W-:Y:S06]  /*04a0*/  @P1 BRA `(.L_x_10) ;  /* 0xfffffffc005c1947 */ /* 0x000fec000383ffff */
.L_x_9:
[----:B------:R-:W-:Y:S05]  /*04b0*/  @!P0 BRA `(.L_x_8) ;  /* 0x0000000000d48947 */ /* 0x000fea0003800000 */
[----:B------:R-:W-:Y:S02]  /*04c0*/  ISETP.GE.U32.AND P0, PT, R25, 0x4, PT ;  /* 0x000000041900780c */ /* 0x000fe40003f06070 */
[----:B------:R-:W-:-:S04]  /*04d0*/  LOP3.LUT R12, R17, 0x3, RZ, 0xc0, !PT ;  /* 0x00000003110c7812 */ /* 0x000fc800078ec0ff */
[----:B------:R-:W-:-:S07]  /*04e0*/  ISETP.NE.AND P1, PT, R12, RZ, PT ;  /* 0x000000ff0c00720c */ /* 0x000fce0003f25270 */
[----:B------:R-:W-:Y:S06]  /*04f0*/  @!P0 BRA `(.L_x_11) ;  /* 0x0000000000588947 */ /* 0x000fec0003800000 */
[----:B------:R-:W0:Y:S01]  /*0500*/  LDC.64 R8, c[0x0][0x388] ;  /* 0x0000e200ff087b82 */ /* 0x000e220000000a00 */
[----:B------:R-:W-:Y:S01]  /*0510*/  IMAD R7, R19, R15, R0 ;  /* 0x0000000f13077224 */ /* 0x000fe200078e0200 */
[----:B------:R-:W-:-:S06]  /*0520*/  IADD3 R5, PT, PT, R18, R19, RZ ;  /* 0x0000001312057210 */ /* 0x000fcc0007ffe0ff */
[----:B------:R-:W1:Y:S01]  /*0530*/  LDC.64 R2, c[0x0][0x380] ;  /* 0x0000e000ff027b82 */ /* 0x000e620000000a00 */
[----:B0-----:R-:W-:-:S04]  /*0540*/  IMAD.WIDE R8, R7, 0x4, R8 ;  /* 0x0000000407087825 */ /* 0x001fc800078e0208 */
[----:B------:R-:W-:Y:S02]  /*0550*/  IMAD.WIDE R10, R15, 0x4, R8 ;  /* 0x000000040f0a7825 */ /* 0x000fe400078e0208 */
[----:B------:R-:W2:Y:S02]  /*0560*/  LDG.E R8, desc[UR6][R8.64] ;  /* 0x0000000608087981 */ /* 0x000ea4000c1e1900 */
[----:B-1----:R-:W-:-:S04]  /*0570*/  IMAD.WIDE R2, R5, 0x4, R2 ;  /* 0x0000000405027825 */ /* 0x002fc800078e0202 */
[C---:B------:R-:W-:Y:S01]  /*0580*/  IMAD.WIDE R4, R15.reuse, 0x4, R10 ;  /* 0x000000040f047825 */ /* 0x040fe200078e020a */
[----:B------:R-:W2:Y:S04]  /*0590*/  LDG.E R13, desc[UR6][R2.64] ;  /* 0x00000006020d7981 */ /* 0x000ea8000c1e1900 */
[----:B------:R-:W3:Y:S01]  /*05a0*/  LDG.E R10, desc[UR6][R10.64] ;  /* 0x000000060a0a7981 */ /* 0x000ee2000c1e1900 */
[----:B------:R-:W-:-:S03]  /*05b0*/  IMAD.WIDE R6, R15, 0x4, R4 ;  /* 0x000000040f067825 */ /* 0x000fc600078e0204 */
[----:B------:R-:W3:Y:S04]  /*05c0*/  LDG.E R16, desc[UR6][R2.64+0x4] ;  /* 0x0000040602107981 */ /* 0x000ee8000c1e1900 */
[----:B------:R-:W4:Y:S04]  /*05d0*/  LDG.E R21, desc[UR6][R4.64] ;  /* 0x0000000604157981 */ /* 0x000f28000c1e1900 */
[----:B------:R-:W4:Y:S04]  /*05e0*/  LDG.E R20, desc[UR6][R2.64+0x8] ;  /* 0x0000080602147981 */ /* 0x000f28000c1e1900 */
[----:B------:R-:W5:Y:S04]  /*05f0*/  LDG.E R22, desc[UR6][R2.64+0xc] ;  /* 0x00000c0602167981 */ /* 0x000f68000c1e1900 */
[----:B------:R-:W5:Y:S01]  /*0600*/  LDG.E R6, desc[UR6][R6.64] ;  /* 0x0000000606067981 */ /* 0x000f62000c1e1900 */
[----:B------:R-:W-:Y:S01]  /*0610*/  IADD3 R19, PT, PT, R19, 0x4, RZ ;  /* 0x0000000413137810 */ /* 0x000fe20007ffe0ff */
[----:B--2---:R-:W-:-:S04]  /*0620*/  FFMA R13, R13, R8, R26 ;  /* 0x000000080d0d7223 */ /* 0x004fc8000000001a */
[----:B---3--:R-:W-:-:S04]  /*0630*/  FFMA R13, R16, R10, R13 ;  /* 0x0000000a100d7223 */ /* 0x008fc8000000000d */
[----:B----4-:R-:W-:-:S04]  /*0640*/  FFMA R13, R20, R21, R13 ;  /* 0x00000015140d7223 */ /* 0x010fc8000000000d */
[----:B-----5:R-:W-:-:S07]  /*0650*/  FFMA R26, R22, R6, R13 ;  /* 0x00000006161a7223 */ /* 0x020fce000000000d */
.L_x_11:
[----:B------:R-:W-:Y:S05]  /*0660*/  @!P1 BRA `(.L_x_8) ;  /* 0x0000000000689947 */ /* 0x000fea0003800000 */
[----:B------:R-:W0:Y:S01]  /*0670*/  LDC.64 R8, c[0x0][0x388] ;  /* 0x0000e200ff087b82 */ /* 0x000e220000000a00 */
[----:B------:R-:W-:Y:S02]  /*0680*/  ISETP.NE.AND P0, PT, R12, 0x1, PT ;  /* 0x000000010c00780c */ /* 0x000fe40003f05270 */
[----:B------:R-:W-:-:S04]  /*0690*/  LOP3.LUT R17, R17, 0x1, RZ, 0xc0, !PT ;  /* 0x0000000111117812 */ /* 0x000fc800078ec0ff */
[----:B------:R-:W-:Y:S01]  /*06a0*/  ISETP.NE.U32.AND P1, PT, R17, 0x1, PT ;  /* 0x000000011100780c */ /* 0x000fe20003f25070 */
[----:B------:R-:W1:Y:S06]  /*06b0*/  LDC.64 R6, c[0x0][0x380] ;  /* 0x0000e000ff067b82 */ /* 0x000e6c0000000a00 */
[C---:B------:R-:W-:Y:S01]  /*06c0*/  @P0 IMAD R13, R19.reuse, R15, R0 ;  /* 0x0000000f130d0224 */ /* 0x040fe200078e0200 */
[----:B------:R-:W-:Y:S01]  /*06d0*/  @P0 IADD3 R11, PT, PT, R18, R19, RZ ;  /* 0x00000013120b0210 */ /* 0x000fe20007ffe0ff */
[----:B------:R-:W2:Y:S01]  /*06e0*/  LDC.64 R4, c[0x0][0x380] ;  /* 0x0000e000ff047b82 */ /* 0x000ea20000000a00 */
[----:B------:R-:W-:-:S07]  /*06f0*/  @P0 IADD3 R19, PT, PT, R19, 0x2, RZ ;  /* 0x0000000213130810 */ /* 0x000fce0007ffe0ff */
[----:B------:R-:W3:Y:S01]  /*0700*/  LDC.64 R2, c[0x0][0x388] ;  /* 0x0000e200ff027b82 */ /* 0x000ee20000000a00 */
[----:B0-----:R-:W-:Y:S01]  /*0710*/  @P0 IMAD.WIDE R8, R13, 0x4, R8 ;  /* 0x000000040d080825 */ /* 0x001fe200078e0208 */
[----:B------:R-:W-:-:S03]  /*0720*/  @!P1 IADD3 R13, PT, PT, R18, R19, RZ ;  /* 0x00000013120d9210 */ /* 0x000fc60007ffe0ff */
[----:B------:R-:W-:Y:S01]  /*0730*/  @!P1 IMAD R19, R19, R15, R0 ;  /* 0x0000000f13139224 */ /* 0x000fe200078e0200 */
[----:B------:R-:W4:Y:S01]  /*0740*/  @P0 LDG.E R12, desc[UR6][R8.64] ;  /* 0x00000006080c0981 */ /* 0x000f22000c1e1900 */
[----:B-1----:R-:W-:-:S04]  /*0750*/  @P0 IMAD.WIDE R6, R11, 0x4, R6 ;  /* 0x000000040b060825 */ /* 0x002fc800078e0206 */
[----:B------:R-:W-:Y:S01]  /*0760*/  @P0 IMAD.WIDE R10, R15, 0x4, R8 ;  /* 0x000000040f0a0825 */ /* 0x000fe200078e0208 */
[----:B------:R-:W4:Y:S03]  /*0770*/  @P0 LDG.E R17, desc[UR6][R6.64] ;  /* 0x0000000606110981 */ /* 0x000f26000c1e1900 */
[----:B--2---:R-:W-:Y:S01]  /*0780*/  @!P1 IMAD.WIDE R4, R13, 0x4, R4 ;  /* 0x000000040d049825 */ /* 0x004fe200078e0204 */
[----:B------:R-:W2:Y:S04]  /*0790*/  @P0 LDG.E R21, desc[UR6][R6.64+0x4] ;  /* 0x0000040606150981 */ /* 0x000ea8000c1e1900 */
[----:B------:R-:W2:Y:S01]  /*07a0*/  @P0 LDG.E R10, desc[UR6][R10.64] ;  /* 0x000000060a0a0981 */ /* 0x000ea2000c1e1900 */
[----:B---3--:R-:W-:-:S03]  /*07b0*/  @!P1 IMAD.WIDE R2, R19, 0x4, R2 ;  /* 0x0000000413029825 */ /* 0x008fc600078e0202 */
[----:B------:R-:W3:Y:S04]  /*07c0*/  @!P1 LDG.E R5, desc[UR6][R4.64] ;  /* 0x0000000604059981 */ /* 0x000ee8000c1e1900 */
[----:B------:R-:W3:Y:S01]  /*07d0*/  @!P1 LDG.E R2, desc[UR6][R2.64] ;  /* 0x0000000602029981 */ /* 0x000ee2000c1e1900 */
[----:B----4-:R-:W-:-:S04]  /*07e0*/  @P0 FFMA R12, R17, R12, R26 ;  /* 0x0000000c110c0223 */ /* 0x010fc8000000001a */
[----:B--2---:R-:W-:-:S04]  /*07f0*/  @P0 FFMA R26, R21, R10, R12 ;  /* 0x0000000a151a0223 */ /* 0x004fc8000000000c */
[----:B---3--:R-:W-:-:S07]  /*0800*/  @!P1 FFMA R26, R5, R2, R26 ;  /* 0x00000002051a9223 */ /* 0x008fce000000001a */
.L_x_8:
[----:B------:R-:W0:Y:S01]  /*0810*/  LDC.64 R2, c[0x0][0x390] ;  /* 0x0000e400ff027b82 */ /* 0x000e220000000a00 */
[----:B------:R-:W-:-:S04]  /*0820*/  IMAD R15, R14, R15, R0 ;  /* 0x0000000f0e0f7224 */ /* 0x000fc800078e0200 */
[----:B0-----:R-:W-:-:S05]  /*0830*/  IMAD.WIDE R2, R15, 0x4, R2 ;  /* 0x000000040f027825 */ /* 0x001fca00078e0202 */
[----:B------:R-:W-:Y:S01]  /*0840*/  STG.E desc[UR6][R2.64], R26 ;  /* 0x0000001a02007986 */ /* 0x000fe2000c101906 */
[----:B------:R-:W-:Y:S05]  /*0850*/  EXIT ;  /* 0x000000000000794d */ /* 0x000fea0003800000 */
.L_x_12:
        /* <DEDUP_REMOVED lines=10> */
.L_x_14:


//--------------------- .nv.shared._Z14g_matmul_tiledPfS_S_iiiii --------------------------
	.section	.nv.shared._Z14g_matmul_tiledPfS_S_iiiii,"aw",@nobits
	.sectionflags	@""
	.align	16
	.zero		1024


//--------------------- .nv.shared.reserved.0     --------------------------
	.section	.nv.shared.reserved.0,"aw",@nobits
	.weak		__nv_reservedSMEM_offset_0_alias
	.size		__nv_reservedSMEM_offset_0_alias, 0, 64
	.other		__nv_reservedSMEM_offset_0_alias,@"STO_CUDA_RESERVED_SHARED STV_DEFAULT"
__nv_reservedSMEM_offset_0_alias:
	.zero		0
	.zero		64


//--------------------- .nv.shared._Z8g_matmulPfS_S_iiiii --------------------------
	.section	.nv.shared._Z8g_matmulPfS_S_iiiii,"aw",@nobits
	.sectionflags	@""
	.align	16
	.zero		1024


//--------------------- .nv.constant0._Z14g_matmul_tiledPfS_S_iiiii --------------------------
	.section	.nv.constant0._Z14g_matmul_tiledPfS_S_iiiii,"a",@progbits
	.sectionflags	@""
	.align	4
.nv.constant0._Z14g_matmul_tiledPfS_S_iiiii:
	.zero		940


//--------------------- .nv.constant0._Z8g_matmulPfS_S_iiiii --------------------------
	.section	.nv.constant0._Z8g_matmulPfS_S_iiiii,"a",@progbits
	.sectionflags	@""
	.align	4
.nv.constant0._Z8g_matmulPfS_S_iiiii:
	.zero		940


//--------------------- SYMBOLS --------------------------

	.type		.nv.reservedSmem.offset0,@object
	.size		.nv.reservedSmem.offset0,0x4
	.type		.nv.reservedSmem.cap,@object
	.size		.nv.reservedSmem.cap,0x4
